//
// Generated by NVIDIA NVVM Compiler
//
// Compiler Build ID: CL-36424714
// Cuda compilation tools, release 13.0, V13.0.88
// Based on NVVM 20.0.0
//

.version 9.0
.target sm_100
.address_size 64

	// .globl	_Z11sample_sortPii
// _ZZ11sample_sortPiiE3loc has been demoted

.visible .entry _Z11sample_sortPii(
	.param .u64 .ptr .align 1 _Z11sample_sortPii_param_0,
	.param .u32 _Z11sample_sortPii_param_1
)
{
	.reg .pred 	%p<41>;
	.reg .b32 	%r<52>;
	.reg .b64 	%rd<5>;
	// demoted variable
	.shared .align 4 .b8 _ZZ11sample_sortPiiE3loc[256];
	ld.param.u64 	%rd2, [_Z11sample_sortPii_param_0];
	ld.param.u32 	%r40, [_Z11sample_sortPii_param_1];
	cvta.to.global.u64 	%rd3, %rd2;
	mov.u32 	%r42, %ntid.x;
	mov.u32 	%r43, %ctaid.x;
	mov.u32 	%r1, %tid.x;
	mad.lo.s32 	%r2, %r42, %r43, %r1;
	setp.ge.s32 	%p3, %r2, %r40;
	mul.wide.s32 	%rd4, %r2, 4;
	add.s64 	%rd1, %rd3, %rd4;
	mov.b32 	%r50, 2147483647;
	@%p3 bra 	$L__BB0_2;
	ld.global.u32 	%r50, [%rd1];
$L__BB0_2:
	shl.b32 	%r46, %r1, 2;
	mov.u32 	%r47, _ZZ11sample_sortPiiE3loc;
	add.s32 	%r5, %r47, %r46;
	st.shared.u32 	[%r5], %r50;
	bar.sync 	0;
	and.b32  	%r48, %r1, 1;
	setp.eq.b32 	%p4, %r48, 1;
	not.pred 	%p5, %p4;
	setp.lt.u32 	%p6, %r1, 63;
	and.pred  	%p1, %p5, %p6;
	and.pred  	%p2, %p4, %p6;
	mov.b32 	%r51, 0;
$L__BB0_3:
	not.pred 	%p7, %p1;
	@%p7 bra 	$L__BB0_6;
	ld.shared.u32 	%r7, [%r5];
	ld.shared.u32 	%r8, [%r5+4];
	setp.le.s32 	%p8, %r7, %r8;
	@%p8 bra 	$L__BB0_6;
	st.shared.u32 	[%r5], %r8;
	st.shared.u32 	[%r5+4], %r7;
$L__BB0_6:
	bar.sync 	0;
	not.pred 	%p9, %p2;
	@%p9 bra 	$L__BB0_9;
	ld.shared.u32 	%r9, [%r5];
	ld.shared.u32 	%r10, [%r5+4];
	setp.le.s32 	%p10, %r9, %r10;
	@%p10 bra 	$L__BB0_9;
	st.shared.u32 	[%r5], %r10;
	st.shared.u32 	[%r5+4], %r9;
$L__BB0_9:
	bar.sync 	0;
	@%p7 bra 	$L__BB0_12;
	ld.shared.u32 	%r11, [%r5];
	ld.shared.u32 	%r12, [%r5+4];
	setp.le.s32 	%p12, %r11, %r12;
	@%p12 bra 	$L__BB0_12;
	st.shared.u32 	[%r5], %r12;
	st.shared.u32 	[%r5+4], %r11;
$L__BB0_12:
	bar.sync 	0;
	@%p9 bra 	$L__BB0_15;
	ld.shared.u32 	%r13, [%r5];
	ld.shared.u32 	%r14, [%r5+4];
	setp.le.s32 	%p14, %r13, %r14;
	@%p14 bra 	$L__BB0_15;
	st.shared.u32 	[%r5], %r14;
	st.shared.u32 	[%r5+4], %r13;
$L__BB0_15:
	bar.sync 	0;
	@%p7 bra 	$L__BB0_18;
	ld.shared.u32 	%r15, [%r5];
	ld.shared.u32 	%r16, [%r5+4];
	setp.le.s32 	%p16, %r15, %r16;
	@%p16 bra 	$L__BB0_18;
	st.shared.u32 	[%r5], %r16;
	st.shared.u32 	[%r5+4], %r15;
$L__BB0_18:
	bar.sync 	0;
	@%p9 bra 	$L__BB0_21;
	ld.shared.u32 	%r17, [%r5];
	ld.shared.u32 	%r18, [%r5+4];
	setp.le.s32 	%p18, %r17, %r18;
	@%p18 bra 	$L__BB0_21;
	st.shared.u32 	[%r5], %r18;
	st.shared.u32 	[%r5+4], %r17;
$L__BB0_21:
	bar.sync 	0;
	@%p7 bra 	$L__BB0_24;
	ld.shared.u32 	%r19, [%r5];
	ld.shared.u32 	%r20, [%r5+4];
	setp.le.s32 	%p20, %r19, %r20;
	@%p20 bra 	$L__BB0_24;
	st.shared.u32 	[%r5], %r20;
	st.shared.u32 	[%r5+4], %r19;
$L__BB0_24:
	bar.sync 	0;
	@%p9 bra 	$L__BB0_27;
	ld.shared.u32 	%r21, [%r5];
	ld.shared.u32 	%r22, [%r5+4];
	setp.le.s32 	%p22, %r21, %r22;
	@%p22 bra 	$L__BB0_27;
	st.shared.u32 	[%r5], %r22;
	st.shared.u32 	[%r5+4], %r21;
$L__BB0_27:
	bar.sync 	0;
	@%p7 bra 	$L__BB0_30;
	ld.shared.u32 	%r23, [%r5];
	ld.shared.u32 	%r24, [%r5+4];
	setp.le.s32 	%p24, %r23, %r24;
	@%p24 bra 	$L__BB0_30;
	st.shared.u32 	[%r5], %r24;
	st.shared.u32 	[%r5+4], %r23;
$L__BB0_30:
	bar.sync 	0;
	@%p9 bra 	$L__BB0_33;
	ld.shared.u32 	%r25, [%r5];
	ld.shared.u32 	%r26, [%r5+4];
	setp.le.s32 	%p26, %r25, %r26;
	@%p26 bra 	$L__BB0_33;
	st.shared.u32 	[%r5], %r26;
	st.shared.u32 	[%r5+4], %r25;
$L__BB0_33:
	bar.sync 	0;
	@%p7 bra 	$L__BB0_36;
	ld.shared.u32 	%r27, [%r5];
	ld.shared.u32 	%r28, [%r5+4];
	setp.le.s32 	%p28, %r27, %r28;
	@%p28 bra 	$L__BB0_36;
	st.shared.u32 	[%r5], %r28;
	st.shared.u32 	[%r5+4], %r27;
$L__BB0_36:
	bar.sync 	0;
	@%p9 bra 	$L__BB0_39;
	ld.shared.u32 	%r29, [%r5];
	ld.shared.u32 	%r30, [%r5+4];
	setp.le.s32 	%p30, %r29, %r30;
	@%p30 bra 	$L__BB0_39;
	st.shared.u32 	[%r5], %r30;
	st.shared.u32 	[%r5+4], %r29;
$L__BB0_39:
	bar.sync 	0;
	@%p7 bra 	$L__BB0_42;
	ld.shared.u32 	%r31, [%r5];
	ld.shared.u32 	%r32, [%r5+4];
	setp.le.s32 	%p32, %r31, %r32;
	@%p32 bra 	$L__BB0_42;
	st.shared.u32 	[%r5], %r32;
	st.shared.u32 	[%r5+4], %r31;
$L__BB0_42:
	bar.sync 	0;
	@%p9 bra 	$L__BB0_45;
	ld.shared.u32 	%r33, [%r5];
	ld.shared.u32 	%r34, [%r5+4];
	setp.le.s32 	%p34, %r33, %r34;
	@%p34 bra 	$L__BB0_45;
	st.shared.u32 	[%r5], %r34;
	st.shared.u32 	[%r5+4], %r33;
$L__BB0_45:
	bar.sync 	0;
	@%p7 bra 	$L__BB0_48;
	ld.shared.u32 	%r35, [%r5];
	ld.shared.u32 	%r36, [%r5+4];
	setp.le.s32 	%p36, %r35, %r36;
	@%p36 bra 	$L__BB0_48;
	st.shared.u32 	[%r5], %r36;
	st.shared.u32 	[%r5+4], %r35;
$L__BB0_48:
	bar.sync 	0;
	@%p9 bra 	$L__BB0_51;
	ld.shared.u32 	%r37, [%r5];
	ld.shared.u32 	%r38, [%r5+4];
	setp.le.s32 	%p38, %r37, %r38;
	@%p38 bra 	$L__BB0_51;
	st.shared.u32 	[%r5], %r38;
	st.shared.u32 	[%r5+4], %r37;
$L__BB0_51:
	bar.sync 	0;
	add.s32 	%r51, %r51, 8;
	setp.ne.s32 	%p39, %r51, 32;
	@%p39 bra 	$L__BB0_3;
	setp.ge.s32 	%p40, %r2, %r40;
	@%p40 bra 	$L__BB0_54;
	ld.shared.u32 	%r49, [%r5];
	st.global.u32 	[%rd1], %r49;
$L__BB0_54:
	ret;

}
	// .globl	_Z12merge_chunksPiiiS_
.visible .entry _Z12merge_chunksPiiiS_(
	.param .u64 .ptr .align 1 _Z12merge_chunksPiiiS__param_0,
	.param .u32 _Z12merge_chunksPiiiS__param_1,
	.param .u32 _Z12merge_chunksPiiiS__param_2,
	.param .u64 .ptr .align 1 _Z12merge_chunksPiiiS__param_3
)
{
	.reg .pred 	%p<23>;
	.reg .b32 	%r<152>;
	.reg .b64 	%rd<61>;

	ld.param.u64 	%rd14, [_Z12merge_chunksPiiiS__param_0];
	ld.param.u32 	%r69, [_Z12merge_chunksPiiiS__param_1];
	ld.param.u32 	%r70, [_Z12merge_chunksPiiiS__param_2];
	ld.param.u64 	%rd13, [_Z12merge_chunksPiiiS__param_3];
	cvta.to.global.u64 	%rd1, %rd14;
	mov.u32 	%r71, %ctaid.x;
	mov.u32 	%r72, %ntid.x;
	mov.u32 	%r73, %tid.x;
	mad.lo.s32 	%r74, %r71, %r72, %r73;
	mul.lo.s32 	%r75, %r74, %r70;
	shl.b32 	%r1, %r75, 1;
	add.s32 	%r2, %r1, %r70;
	max.s32 	%r76, %r1, %r2;
	setp.ge.s32 	%p1, %r76, %r69;
	@%p1 bra 	$L__BB1_25;
	cvta.to.global.u64 	%rd2, %rd13;
	add.s32 	%r78, %r2, %r70;
	min.s32 	%r3, %r78, %r69;
	mul.wide.s32 	%rd15, %r1, 4;
	add.s64 	%rd3, %rd2, %rd15;
	setp.lt.s32 	%p2, %r70, 1;
	mov.b32 	%r130, 0;
	mov.u32 	%r132, %r1;
	mov.u32 	%r131, %r2;
	@%p2 bra 	$L__BB1_4;
	mov.b32 	%r130, 0;
	mov.u32 	%r131, %r2;
	mov.u32 	%r132, %r1;
$L__BB1_3:
	mul.wide.s32 	%rd16, %r132, 4;
	add.s64 	%rd17, %rd1, %rd16;
	ld.global.u32 	%r80, [%rd17];
	mul.wide.s32 	%rd18, %r131, 4;
	add.s64 	%rd19, %rd1, %rd18;
	ld.global.u32 	%r82, [%rd19];
	setp.gt.s32 	%p3, %r80, %r82;
	setp.le.s32 	%p4, %r80, %r82;
	selp.u32 	%r84, 1, 0, %p4;
	add.s32 	%r132, %r132, %r84;
	selp.u32 	%r85, 1, 0, %p3;
	add.s32 	%r131, %r131, %r85;
	min.s32 	%r86, %r80, %r82;
	mul.wide.u32 	%rd20, %r130, 4;
	add.s64 	%rd21, %rd3, %rd20;
	st.global.u32 	[%rd21], %r86;
	add.s32 	%r130, %r130, 1;
	setp.lt.s32 	%p5, %r132, %r2;
	setp.lt.s32 	%p6, %r131, %r3;
	and.pred  	%p7, %p5, %p6;
	@%p7 bra 	$L__BB1_3;
$L__BB1_4:
	setp.ge.s32 	%p8, %r132, %r2;
	mov.u32 	%r133, %r130;
	@%p8 bra 	$L__BB1_11;
	sub.s32 	%r88, %r2, %r132;
	and.b32  	%r7, %r88, 3;
	setp.eq.s32 	%p9, %r7, 0;
	mov.u32 	%r133, %r130;
	mov.u32 	%r128, %r132;
	@%p9 bra 	$L__BB1_8;
	neg.s32 	%r124, %r7;
	mov.u32 	%r125, %r130;
	mov.u32 	%r128, %r132;
$L__BB1_7:
	.pragma "nounroll";
	mul.wide.s32 	%rd22, %r128, 4;
	add.s64 	%rd23, %rd1, %rd22;
	add.s32 	%r128, %r128, 1;
	ld.global.u32 	%r89, [%rd23];
	add.s32 	%r133, %r125, 1;
	mul.wide.u32 	%rd24, %r125, 4;
	add.s64 	%rd25, %rd3, %rd24;
	st.global.u32 	[%rd25], %r89;
	add.s32 	%r124, %r124, 1;
	setp.ne.s32 	%p10, %r124, 0;
	mov.u32 	%r125, %r133;
	@%p10 bra 	$L__BB1_7;
$L__BB1_8:
	sub.s32 	%r90, %r132, %r2;
	setp.gt.u32 	%p11, %r90, -4;
	@%p11 bra 	$L__BB1_11;
	add.s32 	%r91, %r133, %r132;
	sub.s32 	%r92, %r91, %r2;
	sub.s32 	%r141, %r92, %r130;
	add.s32 	%r140, %r133, 1;
	add.s64 	%rd4, %rd1, 8;
	add.s32 	%r93, %r130, %r2;
	sub.s32 	%r133, %r93, %r132;
$L__BB1_10:
	add.s32 	%r94, %r140, -1;
	mul.wide.s32 	%rd26, %r128, 4;
	add.s64 	%rd27, %rd4, %rd26;
	ld.global.u32 	%r95, [%rd27+-8];
	add.s32 	%r96, %r140, 2;
	mul.wide.u32 	%rd28, %r94, 4;
	add.s64 	%rd29, %rd3, %rd28;
	st.global.u32 	[%rd29], %r95;
	ld.global.u32 	%r97, [%rd27+-4];
	add.s32 	%r98, %r140, 1;
	mul.wide.u32 	%rd30, %r140, 4;
	add.s64 	%rd31, %rd3, %rd30;
	st.global.u32 	[%rd31], %r97;
	ld.global.u32 	%r99, [%rd27];
	mul.wide.u32 	%rd32, %r98, 4;
	add.s64 	%rd33, %rd3, %rd32;
	st.global.u32 	[%rd33], %r99;
	add.s32 	%r128, %r128, 4;
	ld.global.u32 	%r100, [%rd27+4];
	mul.wide.u32 	%rd34, %r96, 4;
	add.s64 	%rd35, %rd3, %rd34;
	st.global.u32 	[%rd35], %r100;
	add.s32 	%r141, %r141, 4;
	add.s32 	%r140, %r140, 4;
	setp.eq.s32 	%p12, %r141, 0;
	@%p12 bra 	$L__BB1_11;
	bra.uni 	$L__BB1_10;
$L__BB1_11:
	setp.ge.s32 	%p13, %r131, %r3;
	mov.u32 	%r143, %r133;
	@%p13 bra 	$L__BB1_18;
	sub.s32 	%r102, %r3, %r131;
	and.b32  	%r28, %r102, 3;
	setp.eq.s32 	%p14, %r28, 0;
	mov.u32 	%r143, %r133;
	mov.u32 	%r138, %r131;
	@%p14 bra 	$L__BB1_15;
	neg.s32 	%r134, %r28;
	mov.u32 	%r135, %r133;
	mov.u32 	%r138, %r131;
$L__BB1_14:
	.pragma "nounroll";
	mul.wide.s32 	%rd36, %r138, 4;
	add.s64 	%rd37, %rd1, %rd36;
	add.s32 	%r138, %r138, 1;
	ld.global.u32 	%r103, [%rd37];
	add.s32 	%r143, %r135, 1;
	mul.wide.u32 	%rd38, %r135, 4;
	add.s64 	%rd39, %rd3, %rd38;
	st.global.u32 	[%rd39], %r103;
	add.s32 	%r134, %r134, 1;
	setp.ne.s32 	%p15, %r134, 0;
	mov.u32 	%r135, %r143;
	@%p15 bra 	$L__BB1_14;
$L__BB1_15:
	sub.s32 	%r104, %r131, %r3;
	setp.gt.u32 	%p16, %r104, -4;
	@%p16 bra 	$L__BB1_18;
	add.s32 	%r105, %r143, %r131;
	sub.s32 	%r106, %r105, %r133;
	sub.s32 	%r145, %r106, %r3;
	add.s32 	%r144, %r143, 1;
	add.s64 	%rd5, %rd1, 8;
	add.s32 	%r107, %r133, %r3;
	sub.s32 	%r143, %r107, %r131;
$L__BB1_17:
	add.s32 	%r108, %r144, -1;
	mul.wide.s32 	%rd40, %r138, 4;
	add.s64 	%rd41, %rd5, %rd40;
	ld.global.u32 	%r109, [%rd41+-8];
	add.s32 	%r110, %r144, 2;
	mul.wide.u32 	%rd42, %r108, 4;
	add.s64 	%rd43, %rd3, %rd42;
	st.global.u32 	[%rd43], %r109;
	ld.global.u32 	%r111, [%rd41+-4];
	add.s32 	%r112, %r144, 1;
	mul.wide.u32 	%rd44, %r144, 4;
	add.s64 	%rd45, %rd3, %rd44;
	st.global.u32 	[%rd45], %r111;
	ld.global.u32 	%r113, [%rd41];
	mul.wide.u32 	%rd46, %r112, 4;
	add.s64 	%rd47, %rd3, %rd46;
	st.global.u32 	[%rd47], %r113;
	add.s32 	%r138, %r138, 4;
	ld.global.u32 	%r114, [%rd41+4];
	mul.wide.u32 	%rd48, %r110, 4;
	add.s64 	%rd49, %rd3, %rd48;
	st.global.u32 	[%rd49], %r114;
	add.s32 	%r145, %r145, 4;
	add.s32 	%r144, %r144, 4;
	setp.eq.s32 	%p17, %r145, 0;
	@%p17 bra 	$L__BB1_18;
	bra.uni 	$L__BB1_17;
$L__BB1_18:
	setp.eq.s32 	%p18, %r143, 0;
	@%p18 bra 	$L__BB1_25;
	and.b32  	%r49, %r143, 3;
	setp.lt.u32 	%p19, %r143, 4;
	mov.b32 	%r149, 0;
	@%p19 bra 	$L__BB1_22;
	and.b32  	%r149, %r143, -4;
	neg.s32 	%r148, %r149;
	add.s64 	%rd51, %rd15, %rd2;
	add.s64 	%rd59, %rd51, 8;
	add.s64 	%rd7, %rd1, 8;
	mov.u32 	%r147, %r1;
$L__BB1_21:
	mul.wide.s32 	%rd52, %r147, 4;
	add.s64 	%rd53, %rd7, %rd52;
	ld.global.u32 	%r116, [%rd59+-8];
	st.global.u32 	[%rd53+-8], %r116;
	ld.global.u32 	%r117, [%rd59+-4];
	st.global.u32 	[%rd53+-4], %r117;
	ld.global.u32 	%r118, [%rd59];
	st.global.u32 	[%rd53], %r118;
	ld.global.u32 	%r119, [%rd59+4];
	st.global.u32 	[%rd53+4], %r119;
	add.s32 	%r148, %r148, 4;
	add.s64 	%rd59, %rd59, 16;
	add.s32 	%r147, %r147, 4;
	setp.ne.s32 	%p20, %r148, 0;
	@%p20 bra 	$L__BB1_21;
$L__BB1_22:
	setp.eq.s32 	%p21, %r49, 0;
	@%p21 bra 	$L__BB1_25;
	add.s32 	%r151, %r149, %r1;
	mul.wide.u32 	%rd55, %r149, 4;
	add.s64 	%rd56, %rd15, %rd55;
	add.s64 	%rd60, %rd2, %rd56;
	neg.s32 	%r150, %r49;
$L__BB1_24:
	.pragma "nounroll";
	mul.wide.s32 	%rd57, %r151, 4;
	add.s64 	%rd58, %rd1, %rd57;
	ld.global.u32 	%r120, [%rd60];
	st.global.u32 	[%rd58], %r120;
	add.s32 	%r151, %r151, 1;
	add.s64 	%rd60, %rd60, 4;
	add.s32 	%r150, %r150, 1;
	setp.ne.s32 	%p22, %r150, 0;
	@%p22 bra 	$L__BB1_24;
$L__BB1_25:
	ret;

}


// ===== COMPILED SASS (sm_100) =====

	.target	sm_100

	.elftype	@"ET_EXEC"


//--------------------- .note.nv.tkinfo           --------------------------
	.section	.note.nv.tkinfo,"",@"SHT_NOTE"
	.sectionflags	@"SHF_NOTE_NV_TKINFO"
	.tkinfo
        /*0018*/ 	.word	0x00000002
        /*0030*/ 	.string	""
        /*0030*/ 	.string	"ptxas"
        /*0030*/ 	.string	"Cuda compilation tools, release 13.0, V13.0.88"
        /*0030*/ 	.string	"Build cuda_13.0.r13.0/compiler.36424714_0"
        /*0030*/ 	.string	"-arch sm_100 -m 64 "



//--------------------- .note.nv.cuinfo           --------------------------
	.section	.note.nv.cuinfo,"",@"SHT_NOTE"
	.sectionflags	@"SHF_NOTE_NV_CUINFO"
        /*0018*/ 	.short	0x0002
        /*001a*/ 	.short	0x0064
        /*001c*/ 	.short	0x0082
	.zero		2


//--------------------- .nv.info                  --------------------------
	.section	.nv.info,"",@"SHT_CUDA_INFO"
	.align	4


	//----- nvinfo : EIATTR_REGCOUNT
	.align		4
        /*0000*/ 	.byte	0x04, 0x2f
        /*0002*/ 	.short	(.L_1 - .L_0)
	.align		4
.L_0:
        /*0004*/ 	.word	index@(_Z11sample_sortPii)
        /*0008*/ 	.word	0x00000008


	//----- nvinfo : EIATTR_FRAME_SIZE
	.align		4
.L_1:
        /*000c*/ 	.byte	0x04, 0x11
        /*000e*/ 	.short	(.L_3 - .L_2)
	.align		4
.L_2:
        /*0010*/ 	.word	index@(_Z11sample_sortPii)
        /*0014*/ 	.word	0x00000000


	//----- nvinfo : EIATTR_REGCOUNT
	.align		4
.L_3:
        /*0018*/ 	.byte	0x04, 0x2f
        /*001a*/ 	.short	(.L_5 - .L_4)
	.align		4
.L_4:
        /*001c*/ 	.word	index@(_Z12merge_chunksPiiiS_)
        /*0020*/ 	.word	0x00000020


	//----- nvinfo : EIATTR_FRAME_SIZE
	.align		4
.L_5:
        /*0024*/ 	.byte	0x04, 0x11
        /*0026*/ 	.short	(.L_7 - .L_6)
	.align		4
.L_6:
        /*0028*/ 	.word	index@(_Z12merge_chunksPiiiS_)
        /*002c*/ 	.word	0x00000000


	//----- nvinfo : EIATTR_MIN_STACK_SIZE
	.align		4
.L_7:
        /*0030*/ 	.byte	0x04, 0x12
        /*0032*/ 	.short	(.L_9 - .L_8)
	.align		4
.L_8:
        /*0034*/ 	.word	index@(_Z12merge_chunksPiiiS_)
        /*0038*/ 	.word	0x00000000


	//----- nvinfo : EIATTR_MIN_STACK_SIZE
	.align		4
.L_9:
        /*003c*/ 	.byte	0x04, 0x12
        /*003e*/ 	.short	(.L_11 - .L_10)
	.align		4
.L_10:
        /*0040*/ 	.word	index@(_Z11sample_sortPii)
        /*0044*/ 	.word	0x00000000
.L_11:


//--------------------- .nv.compat                --------------------------
	.section	.nv.compat,"",@"SHT_CUDA_COMPAT_INFO"
	.align	4
        /*0000*/ 	.byte	0x02, 0x09, 0x00, 0x00, 0x02, 0x02, 0x01, 0x00, 0x02, 0x05, 0x05, 0x00, 0x03, 0x07, 0x01, 0x01
        /*0010*/ 	.byte	0x02, 0x03, 0x00, 0x00, 0x02, 0x06, 0x01, 0x00, 0x04, 0x0b, 0x08, 0x00, 0x09, 0x00, 0x00, 0x00
        /*0020*/ 	.byte	0x00, 0x00, 0x00, 0x00


//--------------------- .nv.info._Z12merge_chunksPiiiS_ --------------------------
	.section	.nv.info._Z12merge_chunksPiiiS_,"",@"SHT_CUDA_INFO"
	.sectionflags	@""
	.align	4


	//----- nvinfo : EIATTR_CUDA_API_VERSION
	.align		4
        /*0000*/ 	.byte	0x04, 0x37
        /*0002*/ 	.short	(.L_13 - .L_12)
.L_12:
        /*0004*/ 	.word	0x00000082


	//----- nvinfo : EIATTR_KPARAM_INFO
	.align		4
.L_13:
        /*0008*/ 	.byte	0x04, 0x17
        /*000a*/ 	.short	(.L_15 - .L_14)
.L_14:
        /*000c*/ 	.word	0x00000000
        /*0010*/ 	.short	0x0003
        /*0012*/ 	.short	0x0010
        /*0014*/ 	.byte	0x00, 0xf5, 0x21, 0x00


	//----- nvinfo : EIATTR_KPARAM_INFO
	.align		4
.L_15:
        /*0018*/ 	.byte	0x04, 0x17
        /*001a*/ 	.short	(.L_17 - .L_16)
.L_16:
        /*001c*/ 	.word	0x00000000
        /*0020*/ 	.short	0x0002
        /*0022*/ 	.short	0x000c
        /*0024*/ 	.byte	0x00, 0xf0, 0x11, 0x00


	//----- nvinfo : EIATTR_KPARAM_INFO
	.align		4
.L_17:
        /*0028*/ 	.byte	0x04, 0x17
        /*002a*/ 	.short	(.L_19 - .L_18)
.L_18:
        /*002c*/ 	.word	0x00000000
        /*0030*/ 	.short	0x0001
        /*0032*/ 	.short	0x0008
        /*0034*/ 	.byte	0x00, 0xf0, 0x11, 0x00


	//----- nvinfo : EIATTR_KPARAM_INFO
	.align		4
.L_19:
        /*0038*/ 	.byte	0x04, 0x17
        /*003a*/ 	.short	(.L_21 - .L_20)
.L_20:
        /*003c*/ 	.word	0x00000000
        /*0040*/ 	.short	0x0000
        /*0042*/ 	.short	0x0000
        /*0044*/ 	.byte	0x00, 0xf5, 0x21, 0x00


	//----- nvinfo : EIATTR_SPARSE_MMA_MASK
	.align		4
.L_21:
        /*0048*/ 	.byte	0x03, 0x50
        /*004a*/ 	.short	0x0000


	//----- nvinfo : EIATTR_MAXREG_COUNT
	.align		4
        /*004c*/ 	.byte	0x03, 0x1b
        /*004e*/ 	.short	0x00ff


	//----- nvinfo : EIATTR_MERCURY_ISA_VERSION
	.align		4
        /*0050*/ 	.byte	0x03, 0x5f
        /*0052*/ 	.short	0x0101


	//----- nvinfo : EIATTR_VRC_CTA_INIT_COUNT
	.align		4
        /*0054*/ 	.byte	0x02, 0x4a
	.zero		1
	.zero		1


	//----- nvinfo : EIATTR_EXIT_INSTR_OFFSETS
	.align		4
        /*0058*/ 	.byte	0x04, 0x1c
        /*005a*/ 	.short	(.L_23 - .L_22)


	//   ....[0]....
.L_22:
        /*005c*/ 	.word	0x000000b0


	//   ....[1]....
        /*0060*/ 	.word	0x00000a60


	//   ....[2]....
        /*0064*/ 	.word	0x00000c90


	//   ....[3]....
        /*0068*/ 	.word	0x00000db0


	//----- nvinfo : EIATTR_CRS_STACK_SIZE
	.align		4
.L_23:
        /*006c*/ 	.byte	0x04, 0x1e
        /*006e*/ 	.short	(.L_25 - .L_24)
.L_24:
        /*0070*/ 	.word	0x00000000


	//----- nvinfo : EIATTR_CBANK_PARAM_SIZE
	.align		4
.L_25:
        /*0074*/ 	.byte	0x03, 0x19
        /*0076*/ 	.short	0x0018


	//----- nvinfo : EIATTR_PARAM_CBANK
	.align		4
        /*0078*/ 	.byte	0x04, 0x0a
        /*007a*/ 	.short	(.L_27 - .L_26)
	.align		4
.L_26:
        /*007c*/ 	.word	index@(.nv.constant0._Z12merge_chunksPiiiS_)
        /*0080*/ 	.short	0x0380
        /*0082*/ 	.short	0x0018


	//----- nvinfo : EIATTR_SW_WAR
	.align		4
.L_27:
        /*0084*/ 	.byte	0x04, 0x36
        /*0086*/ 	.short	(.L_29 - .L_28)
.L_28:
        /*0088*/ 	.word	0x00000008
.L_29:


//--------------------- .nv.info._Z11sample_sortPii --------------------------
	.section	.nv.info._Z11sample_sortPii,"",@"SHT_CUDA_INFO"
	.sectionflags	@""
	.align	4


	//----- nvinfo : EIATTR_CUDA_API_VERSION
	.align		4
        /*0000*/ 	.byte	0x04, 0x37
        /*0002*/ 	.short	(.L_31 - .L_30)
.L_30:
        /*0004*/ 	.word	0x00000082


	//----- nvinfo : EIATTR_KPARAM_INFO
	.align		4
.L_31:
        /*0008*/ 	.byte	0x04, 0x17
        /*000a*/ 	.short	(.L_33 - .L_32)
.L_32:
        /*000c*/ 	.word	0x00000000
        /*0010*/ 	.short	0x0001
        /*0012*/ 	.short	0x0008
        /*0014*/ 	.byte	0x00, 0xf0, 0x11, 0x00


	//----- nvinfo : EIATTR_KPARAM_INFO
	.align		4
.L_33:
        /*0018*/ 	.byte	0x04, 0x17
        /*001a*/ 	.short	(.L_35 - .L_34)
.L_34:
        /*001c*/ 	.word	0x00000000
        /*0020*/ 	.short	0x0000
        /*0022*/ 	.short	0x0000
        /*0024*/ 	.byte	0x00, 0xf5, 0x21, 0x00


	//----- nvinfo : EIATTR_SPARSE_MMA_MASK
	.align		4
.L_35:
        /*0028*/ 	.byte	0x03, 0x50
        /*002a*/ 	.short	0x0000


	//----- nvinfo : EIATTR_MAXREG_COUNT
	.align		4
        /*002c*/ 	.byte	0x03, 0x1b
        /*002e*/ 	.short	0x00ff


	//----- nvinfo : EIATTR_NUM_BARRIERS
	.align		4
        /*0030*/ 	.byte	0x02, 0x4c
        /*0032*/ 	.byte	0x01
	.zero		1


	//----- nvinfo : EIATTR_MERCURY_ISA_VERSION
	.align		4
        /*0034*/ 	.byte	0x03, 0x5f
        /*0036*/ 	.short	0x0101


	//----- nvinfo : EIATTR_VRC_CTA_INIT_COUNT
	.align		4
        /*0038*/ 	.byte	0x02, 0x4a
	.zero		1
	.zero		1


	//----- nvinfo : EIATTR_EXIT_INSTR_OFFSETS
	.align		4
        /*003c*/ 	.byte	0x04, 0x1c
        /*003e*/ 	.short	(.L_37 - .L_36)


	//   ....[0]....
.L_36:
        /*0040*/ 	.word	0x00002560


	//   ....[1]....
        /*0044*/ 	.word	0x00002590


	//----- nvinfo : EIATTR_CRS_STACK_SIZE
	.align		4
.L_37:
        /*0048*/ 	.byte	0x04, 0x1e
        /*004a*/ 	.short	(.L_39 - .L_38)
.L_38:
        /*004c*/ 	.word	0x00000000


	//----- nvinfo : EIATTR_CBANK_PARAM_SIZE
	.align		4
.L_39:
        /*0050*/ 	.byte	0x03, 0x19
        /*0052*/ 	.short	0x000c


	//----- nvinfo : EIATTR_PARAM_CBANK
	.align		4
        /*0054*/ 	.byte	0x04, 0x0a
        /*0056*/ 	.short	(.L_41 - .L_40)
	.align		4
.L_40:
        /*0058*/ 	.word	index@(.nv.constant0._Z11sample_sortPii)
        /*005c*/ 	.short	0x0380
        /*005e*/ 	.short	0x000c


	//----- nvinfo : EIATTR_SW_WAR
	.align		4
.L_41:
        /*0060*/ 	.byte	0x04, 0x36
        /*0062*/ 	.short	(.L_43 - .L_42)
.L_42:
        /*0064*/ 	.word	0x00000008
.L_43:


//--------------------- .nv.callgraph             --------------------------
	.section	.nv.callgraph,"",@"SHT_CUDA_CALLGRAPH"
	.align	4
	.sectionentsize	8
	.align		4
        /*0000*/ 	.word	0x00000000
	.align		4
        /*0004*/ 	.word	0xffffffff
	.align		4
        /*0008*/ 	.word	0x00000000
	.align		4
        /*000c*/ 	.word	0xfffffffe
	.align		4
        /*0010*/ 	.word	0x00000000
	.align		4
        /*0014*/ 	.word	0xfffffffd
	.align		4
        /*0018*/ 	.word	0x00000000
	.align		4
        /*001c*/ 	.word	0xfffffffc


//--------------------- .text._Z12merge_chunksPiiiS_ --------------------------
	.section	.text._Z12merge_chunksPiiiS_,"ax",@progbits
	.align	128
        .global         _Z12merge_chunksPiiiS_
        .type           _Z12merge_chunksPiiiS_,@function
        .size           _Z12merge_chunksPiiiS_,(.L_x_149 - _Z12merge_chunksPiiiS_)
        .other          _Z12merge_chunksPiiiS_,@"STO_CUDA_ENTRY STV_DEFAULT"
_Z12merge_chunksPiiiS_:
.text._Z12merge_chunksPiiiS_:
[----:B------:R-:W-:Y:S01]  /*0000*/  LDC R1, c[0x0][0x37c] ;  /* 0x0000df00ff017b82 */ /* 0x000fe20000000800 */
[----:B------:R-:W0:Y:S07]  /*0010*/  S2R R3, SR_TID.X ;  /* 0x0000000000037919 */ /* 0x000e2e0000002100 */
[----:B------:R-:W0:Y:S08]  /*0020*/  S2UR UR4, SR_CTAID.X ;  /* 0x00000000000479c3 */ /* 0x000e300000002500 */
[----:B------:R-:W0:Y:S08]  /*0030*/  LDC R0, c[0x0][0x360] ;  /* 0x0000d800ff007b82 */ /* 0x000e300000000800 */
[----:B------:R-:W1:Y:S01]  /*0040*/  LDC.64 R8, c[0x0][0x388] ;  /* 0x0000e200ff087b82 */ /* 0x000e620000000a00 */
[----:B0-----:R-:W-:-:S04]  /*0050*/  IMAD R0, R0, UR4, R3 ;  /* 0x0000000400007c24 */ /* 0x001fc8000f8e0203 */
[----:B-1----:R-:W-:-:S04]  /*0060*/  IMAD R0, R0, R9, RZ ;  /* 0x0000000900007224 */ /* 0x002fc800078e02ff */
[----:B------:R-:W-:-:S04]  /*0070*/  IMAD.SHL.U32 R0, R0, 0x2, RZ ;  /* 0x0000000200007824 */ /* 0x000fc800078e00ff */
[----:B------:R-:W-:-:S05]  /*0080*/  IMAD.IADD R7, R0, 0x1, R9 ;  /* 0x0000000100077824 */ /* 0x000fca00078e0209 */
[----:B------:R-:W-:-:S04]  /*0090*/  VIMNMX R3, PT, PT, R0, R7, !PT ;  /* 0x0000000700037248 */ /* 0x000fc80007fe0100 */
[----:B------:R-:W-:-:S13]  /*00a0*/  ISETP.GE.AND P0, PT, R3, R8, PT ;  /* 0x000000080300720c */ /* 0x000fda0003f06270 */
[----:B------:R-:W-:Y:S05]  /*00b0*/  @P0 EXIT ;  /* 0x000000000000094d */ /* 0x000fea0003800000 */
[----:B------:R-:W0:Y:S01]  /*00c0*/  LDCU.64 UR4, c[0x0][0x390] ;  /* 0x00007200ff0477ac */ /* 0x000e220008000a00 */
[----:B------:R-:W-:Y:S01]  /*00d0*/  ISETP.GE.AND P0, PT, R9, 0x1, PT ;  /* 0x000000010900780c */ /* 0x000fe20003f06270 */
[----:B------:R-:W-:-:S04]  /*00e0*/  IMAD.WIDE R2, R0, 0x4, RZ ;  /* 0x0000000400027825 */ /* 0x000fc800078e02ff */
[----:B------:R-:W-:Y:S01]  /*00f0*/  HFMA2 R10, -RZ, RZ, 0, 0 ;  /* 0x00000000ff0a7431 */ /* 0x000fe200000001ff */
[----:B------:R-:W-:Y:S01]  /*0100*/  VIADDMNMX R9, R7, R9, R8, PT ;  /* 0x0000000907097246 */ /* 0x000fe20003800108 */
[----:B------:R-:W-:Y:S02]  /*0110*/  IMAD.MOV.U32 R12, RZ, RZ, R0 ;  /* 0x000000ffff0c7224 */ /* 0x000fe400078e0000 */
[----:B------:R-:W-:Y:S01]  /*0120*/  IMAD.MOV.U32 R8, RZ, RZ, R7 ;  /* 0x000000ffff087224 */ /* 0x000fe200078e0007 */
[----:B0-----:R-:W-:-:S04]  /*0130*/  IADD3 R4, P1, PT, R2, UR4, RZ ;  /* 0x0000000402047c10 */ /* 0x001fc8000ff3e0ff */
[----:B------:R-:W-:Y:S01]  /*0140*/  IADD3.X R5, PT, PT, R3, UR5, RZ, P1, !PT ;  /* 0x0000000503057c10 */ /* 0x000fe20008ffe4ff */
[----:B------:R-:W0:Y:S01]  /*0150*/  LDCU.64 UR4, c[0x0][0x358] ;  /* 0x00006b00ff0477ac */ /* 0x000e220008000a00 */
[----:B------:R-:W-:Y:S07]  /*0160*/  @!P0 BRA `(.L_x_0) ;  /* 0x0000000000648947 */ /* 0x000fee0003800000 */
[----:B------:R-:W1:Y:S01]  /*0170*/  LDC.64 R14, c[0x0][0x380] ;  /* 0x0000e000ff0e7b82 */ /* 0x000e620000000a00 */
[----:B------:R-:W-:Y:S01]  /*0180*/  BSSY.RECONVERGENT B0, `(.L_x_0) ;  /* 0x0000017000007945 */ /* 0x000fe20003800200 */
[----:B------:R-:W-:Y:S01]  /*0190*/  MOV R10, RZ ;  /* 0x000000ff000a7202 */ /* 0x000fe20000000f00 */
[----:B------:R-:W-:Y:S02]  /*01a0*/  IMAD.MOV.U32 R8, RZ, RZ, R7 ;  /* 0x000000ffff087224 */ /* 0x000fe400078e0007 */
[----:B------:R-:W-:-:S07]  /*01b0*/  IMAD.MOV.U32 R12, RZ, RZ, R0 ;  /* 0x000000ffff0c7224 */ /* 0x000fce00078e0000 */
.L_x_1:
[----:B-1----:R-:W-:-:S04]  /*01c0*/  IMAD.WIDE R16, R12, 0x4, R14 ;  /* 0x000000040c107825 */ /* 0x002fc800078e020e */
[----:B------:R-:W-:Y:S02]  /*01d0*/  IMAD.WIDE R18, R8, 0x4, R14 ;  /* 0x0000000408127825 */ /* 0x000fe400078e020e */
[----:B0-----:R-:W2:Y:S04]  /*01e0*/  LDG.E R16, desc[UR4][R16.64] ;  /* 0x0000000410107981 */ /* 0x001ea8000c1e1900 */
[----:B------:R-:W2:Y:S01]  /*01f0*/  LDG.E R19, desc[UR4][R18.64] ;  /* 0x0000000412137981 */ /* 0x000ea2000c1e1900 */
[----:B------:R-:W-:Y:S01]  /*0200*/  IMAD.WIDE.U32 R20, R10, 0x4, R4 ;  /* 0x000000040a147825 */ /* 0x000fe200078e0004 */
[----:B------:R-:W-:-:S03]  /*0210*/  IADD3 R6, PT, PT, R12, 0x1, RZ ;  /* 0x000000010c067810 */ /* 0x000fc60007ffe0ff */
[----:B------:R-:W-:Y:S02]  /*0220*/  VIADD R22, R8, 0x1 ;  /* 0x0000000108167836 */ /* 0x000fe40000000000 */
[----:B------:R-:W-:Y:S01]  /*0230*/  VIADD R10, R10, 0x1 ;  /* 0x000000010a0a7836 */ /* 0x000fe20000000000 */
[CC--:B--2---:R-:W-:Y:S02]  /*0240*/  ISETP.GT.AND P1, PT, R16.reuse, R19.reuse, PT ;  /* 0x000000131000720c */ /* 0x0c4fe40003f24270 */
[CC--:B------:R-:W-:Y:S02]  /*0250*/  ISETP.GT.AND P0, PT, R16.reuse, R19.reuse, PT ;  /* 0x000000131000720c */ /* 0x0c0fe40003f04270 */
[----:B------:R-:W-:-:S05]  /*0260*/  VIMNMX R11, PT, PT, R16, R19, PT ;  /* 0x00000013100b7248 */ /* 0x000fca0003fe0100 */
[----:B------:R2:W-:Y:S04]  /*0270*/  STG.E desc[UR4][R20.64], R11 ;  /* 0x0000000b14007986 */ /* 0x0005e8000c101904 */
[----:B------:R-:W-:Y:S02]  /*0280*/  @P1 IMAD.MOV R6, RZ, RZ, R12 ;  /* 0x000000ffff061224 */ /* 0x000fe400078e020c */
[----:B------:R-:W-:Y:S02]  /*0290*/  @!P0 IADD3 R22, PT, PT, R8, RZ, RZ ;  /* 0x000000ff08168210 */ /* 0x000fe40007ffe0ff */
[----:B------:R-:W-:Y:S01]  /*02a0*/  IMAD.MOV.U32 R12, RZ, RZ, R6 ;  /* 0x000000ffff0c7224 */ /* 0x000fe200078e0006 */
[----:B------:R-:W-:Y:S02]  /*02b0*/  ISETP.LT.AND P1, PT, R6, R7, PT ;  /* 0x000000070600720c */ /* 0x000fe40003f21270 */
[----:B------:R-:W-:-:S02]  /*02c0*/  ISETP.GE.AND P0, PT, R22, R9, PT ;  /* 0x000000091600720c */ /* 0x000fc40003f06270 */
[----:B------:R-:W-:-:S11]  /*02d0*/  MOV R8, R22 ;  /* 0x0000001600087202 */ /* 0x000fd60000000f00 */
[----:B--2---:R-:W-:Y:S05]  /*02e0*/  @!P0 BRA P1, `(.L_x_1) ;  /* 0xfffffffc00b48947 */ /* 0x004fea000083ffff */
[----:B------:R-:W-:Y:S05]  /*02f0*/  BSYNC.RECONVERGENT B0 ;  /* 0x0000000000007941 */ /* 0x000fea0003800200 */
.L_x_0:
[----:B------:R-:W-:Y:S01]  /*0300*/  ISETP.GE.AND P0, PT, R12, R7, PT ;  /* 0x000000070c00720c */ /* 0x000fe20003f06270 */
[----:B------:R-:W-:Y:S01]  /*0310*/  BSSY.RECONVERGENT B0, `(.L_x_2) ;  /* 0x0000038000007945 */ /* 0x000fe20003800200 */
[----:B------:R-:W-:-:S11]  /*0320*/  IMAD.MOV.U32 R11, RZ, RZ, R10 ;  /* 0x000000ffff0b7224 */ /* 0x000fd600078e000a */
[----:B------:R-:W-:Y:S05]  /*0330*/  @P0 BRA `(.L_x_3) ;  /* 0x0000000000d40947 */ /* 0x000fea0003800000 */
[--C-:B------:R-:W-:Y:S01]  /*0340*/  IMAD.IADD R6, R7, 0x1, -R12.reuse ;  /* 0x0000000107067824 */ /* 0x100fe200078e0a0c */
[----:B------:R-:W-:Y:S01]  /*0350*/  BSSY.RECONVERGENT B1, `(.L_x_4) ;  /* 0x0000014000017945 */ /* 0x000fe20003800200 */
[----:B------:R-:W-:Y:S01]  /*0360*/  MOV R11, R10 ;  /* 0x0000000a000b7202 */ /* 0x000fe20000000f00 */
[----:B------:R-:W-:Y:S02]  /*0370*/  IMAD.MOV.U32 R13, RZ, RZ, R12 ;  /* 0x000000ffff0d7224 */ /* 0x000fe400078e000c */
[----:B------:R-:W-:-:S13]  /*0380*/  LOP3.LUT P0, R6, R6, 0x3, RZ, 0xc0, !PT ;  /* 0x0000000306067812 */ /* 0x000fda000780c0ff */
[----:B------:R-:W-:Y:S05]  /*0390*/  @!P0 BRA `(.L_x_5) ;  /* 0x00000000003c8947 */ /* 0x000fea0003800000 */
[----:B------:R-:W1:Y:S01]  /*03a0*/  LDC.64 R14, c[0x0][0x380] ;  /* 0x0000e000ff0e7b82 */ /* 0x000e620000000a00 */
[----:B------:R-:W-:Y:S01]  /*03b0*/  BSSY.RECONVERGENT B2, `(.L_x_5) ;  /* 0x000000d000027945 */ /* 0x000fe20003800200 */
[----:B------:R-:W-:Y:S01]  /*03c0*/  IMAD.MOV R6, RZ, RZ, -R6 ;  /* 0x000000ffff067224 */ /* 0x000fe200078e0a06 */
[----:B------:R-:W-:Y:S01]  /*03d0*/  MOV R11, R10 ;  /* 0x0000000a000b7202 */ /* 0x000fe20000000f00 */
[----:B------:R-:W-:-:S07]  /*03e0*/  IMAD.MOV.U32 R13, RZ, RZ, R12 ;  /* 0x000000ffff0d7224 */ /* 0x000fce00078e000c */
.L_x_6:
[----:B-12---:R-:W-:-:S06]  /*03f0*/  IMAD.WIDE R16, R13, 0x4, R14 ;  /* 0x000000040d107825 */ /* 0x006fcc00078e020e */
[----:B0-----:R-:W2:Y:S01]  /*0400*/  LDG.E R17, desc[UR4][R16.64] ;  /* 0x0000000410117981 */ /* 0x001ea2000c1e1900 */
[C---:B------:R-:W-:Y:S01]  /*0410*/  IMAD.WIDE.U32 R18, R11.reuse, 0x4, R4 ;  /* 0x000000040b127825 */ /* 0x040fe200078e0004 */
[----:B------:R-:W-:-:S03]  /*0420*/  IADD3 R11, PT, PT, R11, 0x1, RZ ;  /* 0x000000010b0b7810 */ /* 0x000fc60007ffe0ff */
[----:B------:R-:W-:Y:S02]  /*0430*/  VIADD R6, R6, 0x1 ;  /* 0x0000000106067836 */ /* 0x000fe40000000000 */
[----:B------:R-:W-:-:S03]  /*0440*/  VIADD R13, R13, 0x1 ;  /* 0x000000010d0d7836 */ /* 0x000fc60000000000 */
[----:B------:R-:W-:Y:S01]  /*0450*/  ISETP.NE.AND P0, PT, R6, RZ, PT ;  /* 0x000000ff0600720c */ /* 0x000fe20003f05270 */
[----:B--2---:R2:W-:-:S12]  /*0460*/  STG.E desc[UR4][R18.64], R17 ;  /* 0x0000001112007986 */ /* 0x0045d8000c101904 */
[----:B------:R-:W-:Y:S05]  /*0470*/  @P0 BRA `(.L_x_6) ;  /* 0xfffffffc00dc0947 */ /* 0x000fea000383ffff */
[----:B------:R-:W-:Y:S05]  /*0480*/  BSYNC.RECONVERGENT B2 ;  /* 0x0000000000027941 */ /* 0x000fea0003800200 */
.L_x_5:
[----:B0-----:R-:W-:Y:S05]  /*0490*/  BSYNC.RECONVERGENT B1 ;  /* 0x0000000000017941 */ /* 0x001fea0003800200 */
.L_x_4:
[----:B------:R-:W-:-:S05]  /*04a0*/  IMAD.IADD R6, R12, 0x1, -R7 ;  /* 0x000000010c067824 */ /* 0x000fca00078e0a07 */
[----:B------:R-:W-:-:S13]  /*04b0*/  ISETP.GT.U32.AND P0, PT, R6, -0x4, PT ;  /* 0xfffffffc0600780c */ /* 0x000fda0003f04070 */
[----:B------:R-:W-:Y:S05]  /*04c0*/  @P0 BRA `(.L_x_3) ;  /* 0x0000000000700947 */ /* 0x000fea0003800000 */
[----:B------:R-:W0:Y:S01]  /*04d0*/  LDC.64 R14, c[0x0][0x380] ;  /* 0x0000e000ff0e7b82 */ /* 0x000e220000000a00 */
[----:B--2---:R-:W-:Y:S02]  /*04e0*/  IADD3 R19, PT, PT, -R7, R11, R12 ;  /* 0x0000000b07137210 */ /* 0x004fe40007ffe10c */
[----:B------:R-:W-:Y:S02]  /*04f0*/  IADD3 R17, PT, PT, R11, 0x1, RZ ;  /* 0x000000010b117810 */ /* 0x000fe40007ffe0ff */
[----:B------:R-:W-:Y:S01]  /*0500*/  IADD3 R11, PT, PT, -R12, R10, R7 ;  /* 0x0000000a0c0b7210 */ /* 0x000fe20007ffe107 */
[----:B------:R-:W-:Y:S01]  /*0510*/  IMAD.IADD R10, R19, 0x1, -R10 ;  /* 0x00000001130a7824 */ /* 0x000fe200078e0a0a */
[----:B0-----:R-:W-:-:S05]  /*0520*/  IADD3 R6, P0, PT, R14, 0x8, RZ ;  /* 0x000000080e067810 */ /* 0x001fca0007f1e0ff */
[----:B------:R-:W-:-:S08]  /*0530*/  IMAD.X R7, RZ, RZ, R15, P0 ;  /* 0x000000ffff077224 */ /* 0x000fd000000e060f */
.L_x_7:
[----:B------:R-:W-:-:S05]  /*0540*/  IMAD.WIDE R14, R13, 0x4, R6 ;  /* 0x000000040d0e7825 */ /* 0x000fca00078e0206 */
[----:B-1----:R-:W2:Y:S01]  /*0550*/  LDG.E R27, desc[UR4][R14.64+-0x8] ;  /* 0xfffff8040e1b7981 */ /* 0x002ea2000c1e1900 */
[----:B------:R-:W-:-:S05]  /*0560*/  IADD3 R19, PT, PT, R17, -0x1, RZ ;  /* 0xffffffff11137810 */ /* 0x000fca0007ffe0ff */
[----:B------:R-:W-:-:S05]  /*0570*/  IMAD.WIDE.U32 R18, R19, 0x4, R4 ;  /* 0x0000000413127825 */ /* 0x000fca00078e0004 */
[----:B--2---:R1:W-:Y:S04]  /*0580*/  STG.E desc[UR4][R18.64], R27 ;  /* 0x0000001b12007986 */ /* 0x0043e8000c101904 */
[----:B------:R-:W2:Y:S01]  /*0590*/  LDG.E R29, desc[UR4][R14.64+-0x4] ;  /* 0xfffffc040e1d7981 */ /* 0x000ea2000c1e1900 */
[----:B------:R-:W-:-:S04]  /*05a0*/  IMAD.WIDE.U32 R20, R17, 0x4, R4 ;  /* 0x0000000411147825 */ /* 0x000fc800078e0004 */
[----:B------:R-:W-:Y:S01]  /*05b0*/  VIADD R23, R17, 0x1 ;  /* 0x0000000111177836 */ /* 0x000fe20000000000 */
[----:B--2---:R1:W-:Y:S04]  /*05c0*/  STG.E desc[UR4][R20.64], R29 ;  /* 0x0000001d14007986 */ /* 0x0043e8000c101904 */
[----:B------:R-:W2:Y:S01]  /*05d0*/  LDG.E R12, desc[UR4][R14.64] ;  /* 0x000000040e0c7981 */ /* 0x000ea2000c1e1900 */
[----:B------:R-:W-:-:S04]  /*05e0*/  IMAD.WIDE.U32 R22, R23, 0x4, R4 ;  /* 0x0000000417167825 */ /* 0x000fc800078e0004 */
[----:B------:R-:W-:Y:S01]  /*05f0*/  VIADD R25, R17, 0x2 ;  /* 0x0000000211197836 */ /* 0x000fe20000000000 */
[----:B--2---:R1:W-:Y:S04]  /*0600*/  STG.E desc[UR4][R22.64], R12 ;  /* 0x0000000c16007986 */ /* 0x0043e8000c101904 */
[----:B------:R-:W2:Y:S01]  /*0610*/  LDG.E R16, desc[UR4][R14.64+0x4] ;  /* 0x000004040e107981 */ /* 0x000ea2000c1e1900 */
[----:B------:R-:W-:Y:S01]  /*0620*/  IMAD.WIDE.U32 R24, R25, 0x4, R4 ;  /* 0x0000000419187825 */ /* 0x000fe200078e0004 */
[----:B------:R-:W-:-:S03]  /*0630*/  IADD3 R10, PT, PT, R10, 0x4, RZ ;  /* 0x000000040a0a7810 */ /* 0x000fc60007ffe0ff */
[----:B------:R-:W-:Y:S01]  /*0640*/  VIADD R17, R17, 0x4 ;  /* 0x0000000411117836 */ /* 0x000fe20000000000 */
[----:B------:R-:W-:Y:S01]  /*0650*/  ISETP.NE.AND P0, PT, R10, RZ, PT ;  /* 0x000000ff0a00720c */ /* 0x000fe20003f05270 */
[----:B------:R-:W-:Y:S01]  /*0660*/  VIADD R13, R13, 0x4 ;  /* 0x000000040d0d7836 */ /* 0x000fe20000000000 */
[----:B--2---:R1:W-:Y:S11]  /*0670*/  STG.E desc[UR4][R24.64], R16 ;  /* 0x0000001018007986 */ /* 0x0043f6000c101904 */
[----:B------:R-:W-:Y:S05]  /*0680*/  @P0 BRA `(.L_x_7) ;  /* 0xfffffffc00ac0947 */ /* 0x000fea000383ffff */
.L_x_3:
[----:B0-----:R-:W-:Y:S05]  /*0690*/  BSYNC.RECONVERGENT B0 ;  /* 0x0000000000007941 */ /* 0x001fea0003800200 */
.L_x_2:
[----:B------:R-:W-:Y:S01]  /*06a0*/  ISETP.GE.AND P0, PT, R8, R9, PT ;  /* 0x000000090800720c */ /* 0x000fe20003f06270 */
[----:B------:R-:W-:Y:S01]  /*06b0*/  BSSY.RECONVERGENT B0, `(.L_x_8) ;  /* 0x0000039000007945 */ /* 0x000fe20003800200 */
[----:B------:R-:W-:-:S11]  /*06c0*/  MOV R10, R11 ;  /* 0x0000000b000a7202 */ /* 0x000fd60000000f00 */
[----:B------:R-:W-:Y:S05]  /*06d0*/  @P0 BRA `(.L_x_9) ;  /* 0x0000000000d80947 */ /* 0x000fea0003800000 */
[----:B------:R-:W-:Y:S01]  /*06e0*/  IMAD.IADD R6, R9, 0x1, -R8 ;  /* 0x0000000109067824 */ /* 0x000fe200078e0a08 */
[----:B------:R-:W-:Y:S01]  /*06f0*/  BSSY.RECONVERGENT B1, `(.L_x_10) ;  /* 0x0000015000017945 */ /* 0x000fe20003800200 */
[----:B------:R-:W-:Y:S01]  /*0700*/  IMAD.MOV.U32 R10, RZ, RZ, R11 ;  /* 0x000000ffff0a7224 */ /* 0x000fe200078e000b */
[----:B------:R-:W-:Y:S02]  /*0710*/  MOV R13, R8 ;  /* 0x00000008000d7202 */ /* 0x000fe40000000f00 */
[----:B-1----:R-:W-:-:S13]  /*0720*/  LOP3.LUT P0, R12, R6, 0x3, RZ, 0xc0, !PT ;  /* 0x00000003060c7812 */ /* 0x002fda000780c0ff */
[----:B------:R-:W-:Y:S05]  /*0730*/  @!P0 BRA `(.L_x_11) ;  /* 0x0000000000408947 */ /* 0x000fea0003800000 */
[----:B------:R-:W0:Y:S01]  /*0740*/  LDC.64 R6, c[0x0][0x380] ;  /* 0x0000e000ff067b82 */ /* 0x000e220000000a00 */
[----:B------:R-:W-:Y:S01]  /*0750*/  BSSY.RECONVERGENT B2, `(.L_x_12) ;  /* 0x000000d000027945 */ /* 0x000fe20003800200 */
[----:B------:R-:W-:Y:S01]  /*0760*/  IMAD.MOV R10, RZ, RZ, -R12 ;  /* 0x000000ffff0a7224 */ /* 0x000fe200078e0a0c */
[----:B------:R-:W-:Y:S01]  /*0770*/  MOV R13, R8 ;  /* 0x00000008000d7202 */ /* 0x000fe20000000f00 */
[----:B--2---:R-:W-:-:S07]  /*0780*/  IMAD.MOV.U32 R19, RZ, RZ, R11 ;  /* 0x000000ffff137224 */ /* 0x004fce00078e000b */
.L_x_13:
[----:B01----:R-:W-:-:S06]  /*0790*/  IMAD.WIDE R14, R13, 0x4, R6 ;  /* 0x000000040d0e7825 */ /* 0x003fcc00078e0206 */
[----:B------:R-:W2:Y:S01]  /*07a0*/  LDG.E R15, desc[UR4][R14.64] ;  /* 0x000000040e0f7981 */ /* 0x000ea2000c1e1900 */
[----:B------:R-:W-:Y:S01]  /*07b0*/  IMAD.WIDE.U32 R16, R19, 0x4, R4 ;  /* 0x0000000413107825 */ /* 0x000fe200078e0004 */
[----:B------:R-:W-:-:S03]  /*07c0*/  IADD3 R13, PT, PT, R13, 0x1, RZ ;  /* 0x000000010d0d7810 */ /* 0x000fc60007ffe0ff */
[----:B------:R-:W-:Y:S02]  /*07d0*/  VIADD R10, R10, 0x1 ;  /* 0x000000010a0a7836 */ /* 0x000fe40000000000 */
[----:B------:R-:W-:-:S03]  /*07e0*/  VIADD R19, R19, 0x1 ;  /* 0x0000000113137836 */ /* 0x000fc60000000000 */
[----:B------:R-:W-:Y:S01]  /*07f0*/  ISETP.NE.AND P0, PT, R10, RZ, PT ;  /* 0x000000ff0a00720c */ /* 0x000fe20003f05270 */
[----:B--2---:R1:W-:-:S12]  /*0800*/  STG.E desc[UR4][R16.64], R15 ;  /* 0x0000000f10007986 */ /* 0x0043d8000c101904 */
[----:B------:R-:W-:Y:S05]  /*0810*/  @P0 BRA `(.L_x_13) ;  /* 0xfffffffc00dc0947 */ /* 0x000fea000383ffff */
[----:B------:R-:W-:Y:S05]  /*0820*/  BSYNC.RECONVERGENT B2 ;  /* 0x0000000000027941 */ /* 0x000fea0003800200 */
.L_x_12:
[----:B------:R-:W-:-:S07]  /*0830*/  IMAD.MOV.U32 R10, RZ, RZ, R19 ;  /* 0x000000ffff0a7224 */ /* 0x000fce00078e0013 */
.L_x_11:
[----:B------:R-:W-:Y:S05]  /*0840*/  BSYNC.RECONVERGENT B1 ;  /* 0x0000000000017941 */ /* 0x000fea0003800200 */
.L_x_10:
[----:B------:R-:W-:-:S05]  /*0850*/  IMAD.IADD R6, R8, 0x1, -R9 ;  /* 0x0000000108067824 */ /* 0x000fca00078e0a09 */
[----:B------:R-:W-:-:S13]  /*0860*/  ISETP.GT.U32.AND P0, PT, R6, -0x4, PT ;  /* 0xfffffffc0600780c */ /* 0x000fda0003f04070 */
[----:B------:R-:W-:Y:S05]  /*0870*/  @P0 BRA `(.L_x_9) ;  /* 0x0000000000700947 */ /* 0x000fea0003800000 */
[----:B------:R-:W0:Y:S01]  /*0880*/  LDC.64 R6, c[0x0][0x380] ;  /* 0x0000e000ff067b82 */ /* 0x000e220000000a00 */
[----:B------:R-:W-:Y:S02]  /*0890*/  IADD3 R12, PT, PT, -R11, R10, R8 ;  /* 0x0000000a0b0c7210 */ /* 0x000fe40007ffe108 */
[----:B-1----:R-:W-:Y:S02]  /*08a0*/  IADD3 R15, PT, PT, R10, 0x1, RZ ;  /* 0x000000010a0f7810 */ /* 0x002fe40007ffe0ff */
[--C-:B------:R-:W-:Y:S01]  /*08b0*/  IADD3 R10, PT, PT, -R8, R11, R9.reuse ;  /* 0x0000000b080a7210 */ /* 0x100fe20007ffe109 */
[----:B------:R-:W-:Y:S01]  /*08c0*/  IMAD.IADD R12, R12, 0x1, -R9 ;  /* 0x000000010c0c7824 */ /* 0x000fe200078e0a09 */
[----:B0-----:R-:W-:-:S05]  /*08d0*/  IADD3 R6, P0, PT, R6, 0x8, RZ ;  /* 0x0000000806067810 */ /* 0x001fca0007f1e0ff */
[----:B------:R-:W-:-:S08]  /*08e0*/  IMAD.X R7, RZ, RZ, R7, P0 ;  /* 0x000000ffff077224 */ /* 0x000fd000000e0607 */
.L_x_14:
[----:B------:R-:W-:-:S05]  /*08f0*/  IMAD.WIDE R8, R13, 0x4, R6 ;  /* 0x000000040d087825 */ /* 0x000fca00078e0206 */
[----:B0-----:R-:W3:Y:S01]  /*0900*/  LDG.E R11, desc[UR4][R8.64+-0x8] ;  /* 0xfffff804080b7981 */ /* 0x001ee2000c1e1900 */
[----:B--2---:R-:W-:-:S05]  /*0910*/  IADD3 R17, PT, PT, R15, -0x1, RZ ;  /* 0xffffffff0f117810 */ /* 0x004fca0007ffe0ff */
[----:B------:R-:W-:-:S05]  /*0920*/  IMAD.WIDE.U32 R16, R17, 0x4, R4 ;  /* 0x0000000411107825 */ /* 0x000fca00078e0004 */
[----:B---3--:R0:W-:Y:S04]  /*0930*/  STG.E desc[UR4][R16.64], R11 ;  /* 0x0000000b10007986 */ /* 0x0081e8000c101904 */
[----:B------:R-:W2:Y:S01]  /*0940*/  LDG.E R25, desc[UR4][R8.64+-0x4] ;  /* 0xfffffc0408197981 */ /* 0x000ea2000c1e1900 */
[----:B------:R-:W-:-:S04]  /*0950*/  IMAD.WIDE.U32 R18, R15, 0x4, R4 ;  /* 0x000000040f127825 */ /* 0x000fc800078e0004 */
[----:B------:R-:W-:Y:S01]  /*0960*/  VIADD R21, R15, 0x1 ;  /* 0x000000010f157836 */ /* 0x000fe20000000000 */
[----:B--2---:R0:W-:Y:S04]  /*0970*/  STG.E desc[UR4][R18.64], R25 ;  /* 0x0000001912007986 */ /* 0x0041e8000c101904 */
[----:B------:R-:W2:Y:S01]  /*0980*/  LDG.E R27, desc[UR4][R8.64] ;  /* 0x00000004081b7981 */ /* 0x000ea2000c1e1900 */
[----:B------:R-:W-:Y:S01]  /*0990*/  IMAD.WIDE.U32 R20, R21, 0x4, R4 ;  /* 0x0000000415147825 */ /* 0x000fe200078e0004 */
[----:B------:R-:W-:-:S04]  /*09a0*/  IADD3 R23, PT, PT, R15, 0x2, RZ ;  /* 0x000000020f177810 */ /* 0x000fc80007ffe0ff */
[----:B--2---:R0:W-:Y:S04]  /*09b0*/  STG.E desc[UR4][R20.64], R27 ;  /* 0x0000001b14007986 */ /* 0x0041e8000c101904 */
        /* <DEDUP_REMOVED lines=8> */
.L_x_9:
[----:B------:R-:W-:Y:S05]  /*0a40*/  BSYNC.RECONVERGENT B0 ;  /* 0x0000000000007941 */ /* 0x000fea0003800200 */
.L_x_8:
[----:B------:R-:W-:-:S13]  /*0a50*/  ISETP.NE.AND P0, PT, R10, RZ, PT ;  /* 0x000000ff0a00720c */ /* 0x000fda0003f05270 */
[----:B------:R-:W-:Y:S05]  /*0a60*/  @!P0 EXIT ;  /* 0x000000000000894d */ /* 0x000fea0003800000 */
[C---:B------:R-:W-:Y:S01]  /*0a70*/  ISETP.GE.U32.AND P1, PT, R10.reuse, 0x4, PT ;  /* 0x000000040a00780c */ /* 0x040fe20003f26070 */
[----:B------:R-:W-:Y:S01]  /*0a80*/  BSSY.RECONVERGENT B0, `(.L_x_15) ;  /* 0x0000020000007945 */ /* 0x000fe20003800200 */
[----:B------:R-:W-:Y:S01]  /*0a90*/  LOP3.LUT R6, R10, 0x3, RZ, 0xc0, !PT ;  /* 0x000000030a067812 */ /* 0x000fe200078ec0ff */
[----:B------:R-:W-:-:S03]  /*0aa0*/  HFMA2 R7, -RZ, RZ, 0, 0 ;  /* 0x00000000ff077431 */ /* 0x000fc600000001ff */
[----:B------:R-:W-:-:S07]  /*0ab0*/  ISETP.NE.AND P0, PT, R6, RZ, PT ;  /* 0x000000ff0600720c */ /* 0x000fce0003f05270 */
[----:B------:R-:W-:Y:S06]  /*0ac0*/  @!P1 BRA `(.L_x_16) ;  /* 0x00000000006c9947 */ /* 0x000fec0003800000 */
[----:B------:R-:W3:Y:S01]  /*0ad0*/  LDC.64 R4, c[0x0][0x380] ;  /* 0x0000e000ff047b82 */ /* 0x000ee20000000a00 */
[----:B------:R-:W4:Y:S01]  /*0ae0*/  LDCU.64 UR6, c[0x0][0x390] ;  /* 0x00007200ff0677ac */ /* 0x000f220008000a00 */
[----:B------:R-:W-:Y:S02]  /*0af0*/  LOP3.LUT R7, R10, 0xfffffffc, RZ, 0xc0, !PT ;  /* 0xfffffffc0a077812 */ /* 0x000fe400078ec0ff */
[----:B------:R-:W-:-:S03]  /*0b00*/  MOV R13, R0 ;  /* 0x00000000000d7202 */ /* 0x000fc60000000f00 */
[----:B-1----:R-:W-:Y:S01]  /*0b10*/  IMAD.MOV R12, RZ, RZ, -R7 ;  /* 0x000000ffff0c7224 */ /* 0x002fe200078e0a07 */
[----:B----4-:R-:W-:-:S04]  /*0b20*/  IADD3 R14, P2, PT, R2, UR6, RZ ;  /* 0x00000006020e7c10 */ /* 0x010fc8000ff5e0ff */
[----:B------:R-:W-:Y:S02]  /*0b30*/  IADD3 R14, P1, PT, R14, 0x8, RZ ;  /* 0x000000080e0e7810 */ /* 0x000fe40007f3e0ff */
[----:B---3--:R-:W-:Y:S02]  /*0b40*/  IADD3 R4, P3, PT, R4, 0x8, RZ ;  /* 0x0000000804047810 */ /* 0x008fe40007f7e0ff */
[----:B0-----:R-:W-:-:S03]  /*0b50*/  IADD3.X R23, PT, PT, RZ, UR7, R3, P1, P2 ;  /* 0x00000007ff177c10 */ /* 0x001fc60008fe4403 */
[----:B------:R-:W-:-:S08]  /*0b60*/  IMAD.X R5, RZ, RZ, R5, P3 ;  /* 0x000000ffff057224 */ /* 0x000fd000018e0605 */
.L_x_17:
[----:B------:R-:W-:Y:S01]  /*0b70*/  MOV R10, R14 ;  /* 0x0000000e000a7202 */ /* 0x000fe20000000f00 */
[----:B------:R-:W-:-:S05]  /*0b80*/  IMAD.MOV.U32 R11, RZ, RZ, R23 ;  /* 0x000000ffff0b7224 */ /* 0x000fca00078e0017 */
[----:B---3--:R-:W3:Y:S01]  /*0b90*/  LDG.E R15, desc[UR4][R10.64+-0x8] ;  /* 0xfffff8040a0f7981 */ /* 0x008ee2000c1e1900 */
[----:B------:R-:W-:-:S05]  /*0ba0*/  IMAD.WIDE R8, R13, 0x4, R4 ;  /* 0x000000040d087825 */ /* 0x000fca00078e0204 */
[----:B---3--:R3:W-:Y:S04]  /*0bb0*/  STG.E desc[UR4][R8.64+-0x8], R15 ;  /* 0xfffff80f08007986 */ /* 0x0087e8000c101904 */
[----:B--2---:R-:W2:Y:S04]  /*0bc0*/  LDG.E R17, desc[UR4][R10.64+-0x4] ;  /* 0xfffffc040a117981 */ /* 0x004ea8000c1e1900 */
[----:B--2---:R3:W-:Y:S04]  /*0bd0*/  STG.E desc[UR4][R8.64+-0x4], R17 ;  /* 0xfffffc1108007986 */ /* 0x0047e8000c101904 */
[----:B------:R-:W2:Y:S04]  /*0be0*/  LDG.E R19, desc[UR4][R10.64] ;  /* 0x000000040a137981 */ /* 0x000ea8000c1e1900 */
[----:B--2---:R3:W-:Y:S04]  /*0bf0*/  STG.E desc[UR4][R8.64], R19 ;  /* 0x0000001308007986 */ /* 0x0047e8000c101904 */
[----:B------:R-:W2:Y:S01]  /*0c00*/  LDG.E R21, desc[UR4][R10.64+0x4] ;  /* 0x000004040a157981 */ /* 0x000ea2000c1e1900 */
[----:B------:R-:W-:-:S02]  /*0c10*/  IADD3 R12, PT, PT, R12, 0x4, RZ ;  /* 0x000000040c0c7810 */ /* 0x000fc40007ffe0ff */
[----:B------:R-:W-:Y:S02]  /*0c20*/  IADD3 R14, P2, PT, R10, 0x10, RZ ;  /* 0x000000100a0e7810 */ /* 0x000fe40007f5e0ff */
[----:B------:R-:W-:Y:S02]  /*0c30*/  ISETP.NE.AND P1, PT, R12, RZ, PT ;  /* 0x000000ff0c00720c */ /* 0x000fe40003f25270 */
[----:B------:R-:W-:Y:S01]  /*0c40*/  IADD3 R13, PT, PT, R13, 0x4, RZ ;  /* 0x000000040d0d7810 */ /* 0x000fe20007ffe0ff */
[----:B------:R-:W-:Y:S01]  /*0c50*/  IMAD.X R23, RZ, RZ, R11, P2 ;  /* 0x000000ffff177224 */ /* 0x000fe200010e060b */
[----:B--2---:R3:W-:Y:S09]  /*0c60*/  STG.E desc[UR4][R8.64+0x4], R21 ;  /* 0x0000041508007986 */ /* 0x0047f2000c101904 */
[----:B------:R-:W-:Y:S05]  /*0c70*/  @P1 BRA `(.L_x_17) ;  /* 0xfffffffc00bc1947 */ /* 0x000fea000383ffff */
.L_x_16:
[----:B------:R-:W-:Y:S05]  /*0c80*/  BSYNC.RECONVERGENT B0 ;  /* 0x0000000000007941 */ /* 0x000fea0003800200 */
.L_x_15:
[----:B------:R-:W-:Y:S05]  /*0c90*/  @!P0 EXIT ;  /* 0x000000000000894d */ /* 0x000fea0003800000 */
[----:B------:R-:W4:Y:S01]  /*0ca0*/  LDCU.64 UR6, c[0x0][0x390] ;  /* 0x00007200ff0677ac */ /* 0x000f220008000a00 */
[----:B---3--:R-:W3:Y:S01]  /*0cb0*/  LDC.64 R8, c[0x0][0x380] ;  /* 0x0000e000ff087b82 */ /* 0x008ee20000000a00 */
[----:B------:R-:W-:Y:S01]  /*0cc0*/  IMAD.WIDE.U32 R2, R7, 0x4, R2 ;  /* 0x0000000407027825 */ /* 0x000fe200078e0002 */
[----:B------:R-:W-:-:S03]  /*0cd0*/  IADD3 R6, PT, PT, -R6, RZ, RZ ;  /* 0x000000ff06067210 */ /* 0x000fc60007ffe1ff */
[----:B------:R-:W-:Y:S01]  /*0ce0*/  IMAD.IADD R7, R0, 0x1, R7 ;  /* 0x0000000100077824 */ /* 0x000fe200078e0207 */
[----:B----4-:R-:W-:-:S04]  /*0cf0*/  IADD3 R4, P0, PT, R2, UR6, RZ ;  /* 0x0000000602047c10 */ /* 0x010fc8000ff1e0ff */
[----:B0-----:R-:W-:-:S09]  /*0d00*/  IADD3.X R11, PT, PT, R3, UR7, RZ, P0, !PT ;  /* 0x00000007030b7c10 */ /* 0x001fd200087fe4ff */
.L_x_18:
[----:B0-----:R-:W-:-:S06]  /*0d10*/  IMAD.MOV.U32 R5, RZ, RZ, R11 ;  /* 0x000000ffff057224 */ /* 0x001fcc00078e000b */
[----:B------:R0:W4:Y:S01]  /*0d20*/  LDG.E R5, desc[UR4][R4.64] ;  /* 0x0000000404057981 */ /* 0x000122000c1e1900 */
[----:B---3--:R-:W-:Y:S01]  /*0d30*/  IMAD.WIDE R2, R7, 0x4, R8 ;  /* 0x0000000407027825 */ /* 0x008fe200078e0208 */
[----:B------:R-:W-:-:S03]  /*0d40*/  IADD3 R6, PT, PT, R6, 0x1, RZ ;  /* 0x0000000106067810 */ /* 0x000fc60007ffe0ff */
[----:B------:R-:W-:Y:S01]  /*0d50*/  VIADD R7, R7, 0x1 ;  /* 0x0000000107077836 */ /* 0x000fe20000000000 */
[----:B------:R-:W-:Y:S02]  /*0d60*/  ISETP.NE.AND P0, PT, R6, RZ, PT ;  /* 0x000000ff0600720c */ /* 0x000fe40003f05270 */
[----:B0-----:R-:W-:-:S04]  /*0d70*/  IADD3 R4, P1, PT, R4, 0x4, RZ ;  /* 0x0000000404047810 */ /* 0x001fc80007f3e0ff */
[----:B------:R-:W-:Y:S01]  /*0d80*/  IADD3.X R11, PT, PT, RZ, R11, RZ, P1, !PT ;  /* 0x0000000bff0b7210 */ /* 0x000fe20000ffe4ff */
[----:B----4-:R0:W-:Y:S06]  /*0d90*/  STG.E desc[UR4][R2.64], R5 ;  /* 0x0000000502007986 */ /* 0x0101ec000c101904 */
[----:B------:R-:W-:Y:S05]  /*0da0*/  @P0 BRA `(.L_x_18) ;  /* 0xfffffffc00d80947 */ /* 0x000fea000383ffff */
[----:B------:R-:W-:Y:S05]  /*0db0*/  EXIT ;  /* 0x000000000000794d */ /* 0x000fea0003800000 */
.L_x_19:
[----:B------:R-:W-:-:S00]  /*0dc0*/  BRA `(.L_x_19) ;  /* 0xfffffffc00fc7947 */ /* 0x000fc0000383ffff */
[----:B------:R-:W-:-:S00]  /*0dd0*/  NOP ;  /* 0x0000000000007918 */ /* 0x000fc00000000000 */
        /* <DEDUP_REMOVED lines=10> */
.L_x_149:


//--------------------- .text._Z11sample_sortPii  --------------------------
	.section	.text._Z11sample_sortPii,"ax",@progbits
	.align	128
        .global         _Z11sample_sortPii
        .type           _Z11sample_sortPii,@function
        .size           _Z11sample_sortPii,(.L_x_150 - _Z11sample_sortPii)
        .other          _Z11sample_sortPii,@"STO_CUDA_ENTRY STV_DEFAULT"
_Z11sample_sortPii:
.text._Z11sample_sortPii:
[----:B------:R-:W-:Y:S01]  /*0000*/  LDC R1, c[0x0][0x37c] ;  /* 0x0000df00ff017b82 */ /* 0x000fe20000000800 */
[----:B------:R-:W0:Y:S01]  /*0010*/  S2R R5, SR_CTAID.X ;  /* 0x0000000000057919 */ /* 0x000e220000002500 */
[----:B------:R-:W0:Y:S06]  /*0020*/  LDCU UR4, c[0x0][0x360] ;  /* 0x00006c00ff0477ac */ /* 0x000e2c0008000800 */
[----:B------:R-:W1:Y:S01]  /*0030*/  LDC.64 R2, c[0x0][0x380] ;  /* 0x0000e000ff027b82 */ /* 0x000e620000000a00 */
[----:B------:R-:W0:Y:S01]  /*0040*/  S2R R4, SR_TID.X ;  /* 0x0000000000047919 */ /* 0x000e220000002100 */
[----:B------:R-:W2:Y:S01]  /*0050*/  LDCU UR5, c[0x0][0x388] ;  /* 0x00007100ff0577ac */ /* 0x000ea20008000800 */
[----:B------:R-:W3:Y:S01]  /*0060*/  LDCU.64 UR6, c[0x0][0x358] ;  /* 0x00006b00ff0677ac */ /* 0x000ee20008000a00 */
[----:B0-----:R-:W-:-:S04]  /*0070*/  IMAD R5, R5, UR4, R4 ;  /* 0x0000000405057c24 */ /* 0x001fc8000f8e0204 */
[C---:B-1----:R-:W-:Y:S01]  /*0080*/  IMAD.WIDE R2, R5.reuse, 0x4, R2 ;  /* 0x0000000405027825 */ /* 0x042fe200078e0202 */
[----:B--2---:R-:W-:-:S03]  /*0090*/  ISETP.GE.AND P1, PT, R5, UR5, PT ;  /* 0x0000000505007c0c */ /* 0x004fc6000bf26270 */
[----:B------:R-:W-:-:S10]  /*00a0*/  IMAD.MOV.U32 R5, RZ, RZ, 0x7fffffff ;  /* 0x7fffffffff057424 */ /* 0x000fd400078e00ff */
[----:B---3--:R-:W2:Y:S01]  /*00b0*/  @!P1 LDG.E R5, desc[UR6][R2.64] ;  /* 0x0000000602059981 */ /* 0x008ea2000c1e1900 */
[----:B------:R-:W0:Y:S01]  /*00c0*/  S2UR UR5, SR_CgaCtaId ;  /* 0x00000000000579c3 */ /* 0x000e220000008800 */
[C---:B------:R-:W-:Y:S01]  /*00d0*/  ISETP.GE.U32.AND P0, PT, R4.reuse, 0x3f, PT ;  /* 0x0000003f0400780c */ /* 0x040fe20003f06070 */
[----:B------:R-:W-:Y:S01]  /*00e0*/  UMOV UR4, 0x400 ;  /* 0x0000040000047882 */ /* 0x000fe20000000000 */
[----:B------:R-:W-:Y:S01]  /*00f0*/  LOP3.LUT R0, R4, 0x1, RZ, 0xc0, !PT ;  /* 0x0000000104007812 */ /* 0x000fe200078ec0ff */
[----:B------:R-:W-:Y:S03]  /*0100*/  BSSY.RECONVERGENT B0, `(.L_x_20) ;  /* 0x000000d000007945 */ /* 0x000fe60003800200 */
[C---:B------:R-:W-:Y:S02]  /*0110*/  ISETP.NE.U32.AND P2, PT, R0.reuse, 0x1, !P0 ;  /* 0x000000010000780c */ /* 0x040fe40004745070 */
[----:B------:R-:W-:Y:S01]  /*0120*/  ISETP.EQ.U32.AND P0, PT, R0, 0x1, !P0 ;  /* 0x000000010000780c */ /* 0x000fe20004702070 */
[----:B0-----:R-:W-:-:S06]  /*0130*/  ULEA UR4, UR5, UR4, 0x18 ;  /* 0x0000000405047291 */ /* 0x001fcc000f8ec0ff */
[----:B------:R-:W-:-:S05]  /*0140*/  LEA R0, R4, UR4, 0x2 ;  /* 0x0000000404007c11 */ /* 0x000fca000f8e10ff */
[----:B--2---:R0:W-:Y:S01]  /*0150*/  STS [R0], R5 ;  /* 0x0000000500007388 */ /* 0x0041e20000000800 */
[----:B------:R-:W-:Y:S06]  /*0160*/  BAR.SYNC.DEFER_BLOCKING 0x0 ;  /* 0x0000000000007b1d */ /* 0x000fec0000010000 */
[----:B------:R-:W-:Y:S05]  /*0170*/  @!P2 BRA `(.L_x_21) ;  /* 0x000000000014a947 */ /* 0x000fea0003800000 */
[----:B0-----:R-:W-:Y:S04]  /*0180*/  LDS R5, [R0] ;  /* 0x0000000000057984 */ /* 0x001fe80000000800 */
[----:B------:R-:W0:Y:S02]  /*0190*/  LDS R4, [R0+0x4] ;  /* 0x0000040000047984 */ /* 0x000e240000000800 */
[----:B0-----:R-:W-:-:S13]  /*01a0*/  ISETP.GT.AND P3, PT, R5, R4, PT ;  /* 0x000000040500720c */ /* 0x001fda0003f64270 */
[----:B------:R1:W-:Y:S04]  /*01b0*/  @P3 STS [R0], R4 ;  /* 0x0000000400003388 */ /* 0x0003e80000000800 */
[----:B------:R1:W-:Y:S02]  /*01c0*/  @P3 STS [R0+0x4], R5 ;  /* 0x0000040500003388 */ /* 0x0003e40000000800 */
.L_x_21:
[----:B------:R-:W-:Y:S05]  /*01d0*/  BSYNC.RECONVERGENT B0 ;  /* 0x0000000000007941 */ /* 0x000fea0003800200 */
.L_x_20:
[----:B------:R-:W-:Y:S06]  /*01e0*/  BAR.SYNC.DEFER_BLOCKING 0x0 ;  /* 0x0000000000007b1d */ /* 0x000fec0000010000 */
[----:B------:R-:W-:Y:S04]  /*01f0*/  BSSY.RECONVERGENT B0, `(.L_x_22) ;  /* 0x0000007000007945 */ /* 0x000fe80003800200 */
[----:B------:R-:W-:Y:S05]  /*0200*/  @!P0 BRA `(.L_x_23) ;  /* 0x0000000000148947 */ /* 0x000fea0003800000 */
[----:B01----:R-:W-:Y:S04]  /*0210*/  LDS R5, [R0] ;  /* 0x0000000000057984 */ /* 0x003fe80000000800 */
[----:B------:R-:W0:Y:S02]  /*0220*/  LDS R4, [R0+0x4] ;  /* 0x0000040000047984 */ /* 0x000e240000000800 */
[----:B0-----:R-:W-:-:S13]  /*0230*/  ISETP.GT.AND P3, PT, R5, R4, PT ;  /* 0x000000040500720c */ /* 0x001fda0003f64270 */
[----:B------:R2:W-:Y:S04]  /*0240*/  @P3 STS [R0], R4 ;  /* 0x0000000400003388 */ /* 0x0005e80000000800 */
[----:B------:R2:W-:Y:S02]  /*0250*/  @P3 STS [R0+0x4], R5 ;  /* 0x0000040500003388 */ /* 0x0005e40000000800 */
.L_x_23:
[----:B------:R-:W-:Y:S05]  /*0260*/  BSYNC.RECONVERGENT B0 ;  /* 0x0000000000007941 */ /* 0x000fea0003800200 */
.L_x_22:
[----:B------:R-:W-:Y:S06]  /*0270*/  BAR.SYNC.DEFER_BLOCKING 0x0 ;  /* 0x0000000000007b1d */ /* 0x000fec0000010000 */
[----:B------:R-:W-:Y:S04]  /*0280*/  BSSY.RECONVERGENT B0, `(.L_x_24) ;  /* 0x0000007000007945 */ /* 0x000fe80003800200 */
[----:B------:R-:W-:Y:S05]  /*0290*/  @!P2 BRA `(.L_x_25) ;  /* 0x000000000014a947 */ /* 0x000fea0003800000 */
[----:B012---:R-:W-:Y:S04]  /*02a0*/  LDS R5, [R0] ;  /* 0x0000000000057984 */ /* 0x007fe80000000800 */
[----:B------:R-:W0:Y:S02]  /*02b0*/  LDS R4, [R0+0x4] ;  /* 0x0000040000047984 */ /* 0x000e240000000800 */
[----:B0-----:R-:W-:-:S13]  /*02c0*/  ISETP.GT.AND P3, PT, R5, R4, PT ;  /* 0x000000040500720c */ /* 0x001fda0003f64270 */
[----:B------:R3:W-:Y:S04]  /*02d0*/  @P3 STS [R0], R4 ;  /* 0x0000000400003388 */ /* 0x0007e80000000800 */
[----:B------:R3:W-:Y:S02]  /*02e0*/  @P3 STS [R0+0x4], R5 ;  /* 0x0000040500003388 */ /* 0x0007e40000000800 */
.L_x_25:
[----:B------:R-:W-:Y:S05]  /*02f0*/  BSYNC.RECONVERGENT B0 ;  /* 0x0000000000007941 */ /* 0x000fea0003800200 */
.L_x_24:
[----:B------:R-:W-:Y:S06]  /*0300*/  BAR.SYNC.DEFER_BLOCKING 0x0 ;  /* 0x0000000000007b1d */ /* 0x000fec0000010000 */
[----:B------:R-:W-:Y:S04]  /*0310*/  BSSY.RECONVERGENT B0, `(.L_x_26) ;  /* 0x0000007000007945 */ /* 0x000fe80003800200 */
[----:B------:R-:W-:Y:S05]  /*0320*/  @!P0 BRA `(.L_x_27) ;  /* 0x0000000000148947 */ /* 0x000fea0003800000 */
[----:B0123--:R-:W-:Y:S04]  /*0330*/  LDS R5, [R0] ;  /* 0x0000000000057984 */ /* 0x00ffe80000000800 */
[----:B------:R-:W0:Y:S02]  /*0340*/  LDS R4, [R0+0x4] ;  /* 0x0000040000047984 */ /* 0x000e240000000800 */
[----:B0-----:R-:W-:-:S13]  /*0350*/  ISETP.GT.AND P3, PT, R5, R4, PT ;  /* 0x000000040500720c */ /* 0x001fda0003f64270 */
[----:B------:R4:W-:Y:S04]  /*0360*/  @P3 STS [R0], R4 ;  /* 0x0000000400003388 */ /* 0x0009e80000000800 */
[----:B------:R4:W-:Y:S02]  /*0370*/  @P3 STS [R0+0x4], R5 ;  /* 0x0000040500003388 */ /* 0x0009e40000000800 */
.L_x_27:
[----:B------:R-:W-:Y:S05]  /*0380*/  BSYNC.RECONVERGENT B0 ;  /* 0x0000000000007941 */ /* 0x000fea0003800200 */
.L_x_26:
[----:B------:R-:W-:Y:S06]  /*0390*/  BAR.SYNC.DEFER_BLOCKING 0x0 ;  /* 0x0000000000007b1d */ /* 0x000fec0000010000 */
[----:B------:R-:W-:Y:S04]  /*03a0*/  BSSY.RECONVERGENT B0, `(.L_x_28) ;  /* 0x0000007000007945 */ /* 0x000fe80003800200 */
[----:B------:R-:W-:Y:S05]  /*03b0*/  @!P2 BRA `(.L_x_29) ;  /* 0x000000000014a947 */ /* 0x000fea0003800000 */
[----:B01234-:R-:W-:Y:S04]  /*03c0*/  LDS R5, [R0] ;  /* 0x0000000000057984 */ /* 0x01ffe80000000800 */
[----:B------:R-:W0:Y:S02]  /*03d0*/  LDS R4, [R0+0x4] ;  /* 0x0000040000047984 */ /* 0x000e240000000800 */
[----:B0-----:R-:W-:-:S13]  /*03e0*/  ISETP.GT.AND P3, PT, R5, R4, PT ;  /* 0x000000040500720c */ /* 0x001fda0003f64270 */
[----:B------:R0:W-:Y:S04]  /*03f0*/  @P3 STS [R0], R4 ;  /* 0x0000000400003388 */ /* 0x0001e80000000800 */
[----:B------:R0:W-:Y:S02]  /*0400*/  @P3 STS [R0+0x4], R5 ;  /* 0x0000040500003388 */ /* 0x0001e40000000800 */
.L_x_29:
[----:B------:R-:W-:Y:S05]  /*0410*/  BSYNC.RECONVERGENT B0 ;  /* 0x0000000000007941 */ /* 0x000fea0003800200 */
.L_x_28:
        /* <DEDUP_REMOVED lines=8> */
.L_x_31:
[----:B------:R-:W-:Y:S05]  /*04a0*/  BSYNC.RECONVERGENT B0 ;  /* 0x0000000000007941 */ /* 0x000fea0003800200 */
.L_x_30:
        /* <DEDUP_REMOVED lines=8> */
.L_x_33:
[----:B------:R-:W-:Y:S05]  /*0530*/  BSYNC.RECONVERGENT B0 ;  /* 0x0000000000007941 */ /* 0x000fea0003800200 */
.L_x_32:
        /* <DEDUP_REMOVED lines=8> */
.L_x_35:
[----:B------:R-:W-:Y:S05]  /*05c0*/  BSYNC.RECONVERGENT B0 ;  /* 0x0000000000007941 */ /* 0x000fea0003800200 */
.L_x_34:
        /* <DEDUP_REMOVED lines=8> */
.L_x_37:
[----:B------:R-:W-:Y:S05]  /*0650*/  BSYNC.RECONVERGENT B0 ;  /* 0x0000000000007941 */ /* 0x000fea0003800200 */
.L_x_36:
        /* <DEDUP_REMOVED lines=8> */
.L_x_39:
[----:B------:R-:W-:Y:S05]  /*06e0*/  BSYNC.RECONVERGENT B0 ;  /* 0x0000000000007941 */ /* 0x000fea0003800200 */
.L_x_38:
        /* <DEDUP_REMOVED lines=8> */
.L_x_41:
[----:B------:R-:W-:Y:S05]  /*0770*/  BSYNC.RECONVERGENT B0 ;  /* 0x0000000000007941 */ /* 0x000fea0003800200 */
.L_x_40:
        /* <DEDUP_REMOVED lines=8> */
.L_x_43:
[----:B------:R-:W-:Y:S05]  /*0800*/  BSYNC.RECONVERGENT B0 ;  /* 0x0000000000007941 */ /* 0x000fea0003800200 */
.L_x_42:
        /* <DEDUP_REMOVED lines=8> */
.L_x_45:
[----:B------:R-:W-:Y:S05]  /*0890*/  BSYNC.RECONVERGENT B0 ;  /* 0x0000000000007941 */ /* 0x000fea0003800200 */
.L_x_44:
        /* <DEDUP_REMOVED lines=8> */
.L_x_47:
[----:B------:R-:W-:Y:S05]  /*0920*/  BSYNC.RECONVERGENT B0 ;  /* 0x0000000000007941 */ /* 0x000fea0003800200 */
.L_x_46:
        /* <DEDUP_REMOVED lines=8> */
.L_x_49:
[----:B------:R-:W-:Y:S05]  /*09b0*/  BSYNC.RECONVERGENT B0 ;  /* 0x0000000000007941 */ /* 0x000fea0003800200 */
.L_x_48:
        /* <DEDUP_REMOVED lines=8> */
.L_x_51:
[----:B------:R-:W-:Y:S05]  /*0a40*/  BSYNC.RECONVERGENT B0 ;  /* 0x0000000000007941 */ /* 0x000fea0003800200 */
.L_x_50:
        /* <DEDUP_REMOVED lines=8> */
.L_x_53:
[----:B------:R-:W-:Y:S05]  /*0ad0*/  BSYNC.RECONVERGENT B0 ;  /* 0x0000000000007941 */ /* 0x000fea0003800200 */
.L_x_52:
        /* <DEDUP_REMOVED lines=8> */
.L_x_55:
[----:B------:R-:W-:Y:S05]  /*0b60*/  BSYNC.RECONVERGENT B0 ;  /* 0x0000000000007941 */ /* 0x000fea0003800200 */
.L_x_54:
        /* <DEDUP_REMOVED lines=8> */
.L_x_57:
[----:B------:R-:W-:Y:S05]  /*0bf0*/  BSYNC.RECONVERGENT B0 ;  /* 0x0000000000007941 */ /* 0x000fea0003800200 */
.L_x_56:
        /* <DEDUP_REMOVED lines=8> */
.L_x_59:
[----:B------:R-:W-:Y:S05]  /*0c80*/  BSYNC.RECONVERGENT B0 ;  /* 0x0000000000007941 */ /* 0x000fea0003800200 */
.L_x_58:
        /* <DEDUP_REMOVED lines=8> */
.L_x_61:
[----:B------:R-:W-:Y:S05]  /*0d10*/  BSYNC.RECONVERGENT B0 ;  /* 0x0000000000007941 */ /* 0x000fea0003800200 */
.L_x_60:
        /* <DEDUP_REMOVED lines=8> */
.L_x_63:
[----:B------:R-:W-:Y:S05]  /*0da0*/  BSYNC.RECONVERGENT B0 ;  /* 0x0000000000007941 */ /* 0x000fea0003800200 */
.L_x_62:
        /* <DEDUP_REMOVED lines=8> */
.L_x_65:
[----:B------:R-:W-:Y:S05]  /*0e30*/  BSYNC.RECONVERGENT B0 ;  /* 0x0000000000007941 */ /* 0x000fea0003800200 */
.L_x_64:
        /* <DEDUP_REMOVED lines=8> */
.L_x_67:
[----:B------:R-:W-:Y:S05]  /*0ec0*/  BSYNC.RECONVERGENT B0 ;  /* 0x0000000000007941 */ /* 0x000fea0003800200 */
.L_x_66:
        /* <DEDUP_REMOVED lines=8> */
.L_x_69:
[----:B------:R-:W-:Y:S05]  /*0f50*/  BSYNC.RECONVERGENT B0 ;  /* 0x0000000000007941 */ /* 0x000fea0003800200 */
.L_x_68:
        /* <DEDUP_REMOVED lines=8> */
.L_x_71:
[----:B------:R-:W-:Y:S05]  /*0fe0*/  BSYNC.RECONVERGENT B0 ;  /* 0x0000000000007941 */ /* 0x000fea0003800200 */
.L_x_70:
        /* <DEDUP_REMOVED lines=8> */
.L_x_73:
[----:B------:R-:W-:Y:S05]  /*1070*/  BSYNC.RECONVERGENT B0 ;  /* 0x0000000000007941 */ /* 0x000fea0003800200 */
.L_x_72:
        /* <DEDUP_REMOVED lines=8> */
.L_x_75:
[----:B------:R-:W-:Y:S05]  /*1100*/  BSYNC.RECONVERGENT B0 ;  /* 0x0000000000007941 */ /* 0x000fea0003800200 */
.L_x_74:
        /* <DEDUP_REMOVED lines=8> */
.L_x_77:
[----:B------:R-:W-:Y:S05]  /*1190*/  BSYNC.RECONVERGENT B0 ;  /* 0x0000000000007941 */ /* 0x000fea0003800200 */
.L_x_76:
        /* <DEDUP_REMOVED lines=8> */
.L_x_79:
[----:B------:R-:W-:Y:S05]  /*1220*/  BSYNC.RECONVERGENT B0 ;  /* 0x0000000000007941 */ /* 0x000fea0003800200 */
.L_x_78:
        /* <DEDUP_REMOVED lines=8> */
.L_x_81:
[----:B------:R-:W-:Y:S05]  /*12b0*/  BSYNC.RECONVERGENT B0 ;  /* 0x0000000000007941 */ /* 0x000fea0003800200 */
.L_x_80:
        /* <DEDUP_REMOVED lines=8> */
.L_x_83:
[----:B------:R-:W-:Y:S05]  /*1340*/  BSYNC.RECONVERGENT B0 ;  /* 0x0000000000007941 */ /* 0x000fea0003800200 */
.L_x_82:
        /* <DEDUP_REMOVED lines=8> */
.L_x_85:
[----:B------:R-:W-:Y:S05]  /*13d0*/  BSYNC.RECONVERGENT B0 ;  /* 0x0000000000007941 */ /* 0x000fea0003800200 */
.L_x_84:
        /* <DEDUP_REMOVED lines=8> */
.L_x_87:
[----:B------:R-:W-:Y:S05]  /*1460*/  BSYNC.RECONVERGENT B0 ;  /* 0x0000000000007941 */ /* 0x000fea0003800200 */
.L_x_86:
        /* <DEDUP_REMOVED lines=8> */
.L_x_89:
[----:B------:R-:W-:Y:S05]  /*14f0*/  BSYNC.RECONVERGENT B0 ;  /* 0x0000000000007941 */ /* 0x000fea0003800200 */
.L_x_88:
        /* <DEDUP_REMOVED lines=8> */
.L_x_91:
[----:B------:R-:W-:Y:S05]  /*1580*/  BSYNC.RECONVERGENT B0 ;  /* 0x0000000000007941 */ /* 0x000fea0003800200 */
.L_x_90:
        /* <DEDUP_REMOVED lines=8> */
.L_x_93:
[----:B------:R-:W-:Y:S05]  /*1610*/  BSYNC.RECONVERGENT B0 ;  /* 0x0000000000007941 */ /* 0x000fea0003800200 */
.L_x_92:
        /* <DEDUP_REMOVED lines=8> */
.L_x_95:
[----:B------:R-:W-:Y:S05]  /*16a0*/  BSYNC.RECONVERGENT B0 ;  /* 0x0000000000007941 */ /* 0x000fea0003800200 */
.L_x_94:
        /* <DEDUP_REMOVED lines=8> */
.L_x_97:
[----:B------:R-:W-:Y:S05]  /*1730*/  BSYNC.RECONVERGENT B0 ;  /* 0x0000000000007941 */ /* 0x000fea0003800200 */
.L_x_96:
        /* <DEDUP_REMOVED lines=8> */
.L_x_99:
[----:B------:R-:W-:Y:S05]  /*17c0*/  BSYNC.RECONVERGENT B0 ;  /* 0x0000000000007941 */ /* 0x000fea0003800200 */
.L_x_98:
        /* <DEDUP_REMOVED lines=8> */
.L_x_101:
[----:B------:R-:W-:Y:S05]  /*1850*/  BSYNC.RECONVERGENT B0 ;  /* 0x0000000000007941 */ /* 0x000fea0003800200 */
.L_x_100:
        /* <DEDUP_REMOVED lines=8> */
.L_x_103:
[----:B------:R-:W-:Y:S05]  /*18e0*/  BSYNC.RECONVERGENT B0 ;  /* 0x0000000000007941 */ /* 0x000fea0003800200 */
.L_x_102:
        /* <DEDUP_REMOVED lines=8> */
.L_x_105:
[----:B------:R-:W-:Y:S05]  /*1970*/  BSYNC.RECONVERGENT B0 ;  /* 0x0000000000007941 */ /* 0x000fea0003800200 */
.L_x_104:
        /* <DEDUP_REMOVED lines=8> */
.L_x_107:
[----:B------:R-:W-:Y:S05]  /*1a00*/  BSYNC.RECONVERGENT B0 ;  /* 0x0000000000007941 */ /* 0x000fea0003800200 */
.L_x_106:
        /* <DEDUP_REMOVED lines=8> */
.L_x_109:
[----:B------:R-:W-:Y:S05]  /*1a90*/  BSYNC.RECONVERGENT B0 ;  /* 0x0000000000007941 */ /* 0x000fea0003800200 */
.L_x_108:
        /* <DEDUP_REMOVED lines=8> */
.L_x_111:
[----:B------:R-:W-:Y:S05]  /*1b20*/  BSYNC.RECONVERGENT B0 ;  /* 0x0000000000007941 */ /* 0x000fea0003800200 */
.L_x_110:
        /* <DEDUP_REMOVED lines=8> */
.L_x_113:
[----:B------:R-:W-:Y:S05]  /*1bb0*/  BSYNC.RECONVERGENT B0 ;  /* 0x0000000000007941 */ /* 0x000fea0003800200 */
.L_x_112:
        /* <DEDUP_REMOVED lines=8> */
.L_x_115:
[----:B------:R-:W-:Y:S05]  /*1c40*/  BSYNC.RECONVERGENT B0 ;  /* 0x0000000000007941 */ /* 0x000fea0003800200 */
.L_x_114:
        /* <DEDUP_REMOVED lines=8> */
.L_x_117:
[----:B------:R-:W-:Y:S05]  /*1cd0*/  BSYNC.RECONVERGENT B0 ;  /* 0x0000000000007941 */ /* 0x000fea0003800200 */
.L_x_116:
        /* <DEDUP_REMOVED lines=8> */
.L_x_119:
[----:B------:R-:W-:Y:S05]  /*1d60*/  BSYNC.RECONVERGENT B0 ;  /* 0x0000000000007941 */ /* 0x000fea0003800200 */
.L_x_118:
        /* <DEDUP_REMOVED lines=8> */
.L_x_121:
[----:B------:R-:W-:Y:S05]  /*1df0*/  BSYNC.RECONVERGENT B0 ;  /* 0x0000000000007941 */ /* 0x000fea0003800200 */
.L_x_120:
        /* <DEDUP_REMOVED lines=8> */
.L_x_123:
[----:B------:R-:W-:Y:S05]  /*1e80*/  BSYNC.RECONVERGENT B0 ;  /* 0x0000000000007941 */ /* 0x000fea0003800200 */
.L_x_122:
        /* <DEDUP_REMOVED lines=8> */
.L_x_125:
[----:B------:R-:W-:Y:S05]  /*1f10*/  BSYNC.RECONVERGENT B0 ;  /* 0x0000000000007941 */ /* 0x000fea0003800200 */
.L_x_124:
        /* <DEDUP_REMOVED lines=8> */
.L_x_127:
[----:B------:R-:W-:Y:S05]  /*1fa0*/  BSYNC.RECONVERGENT B0 ;  /* 0x0000000000007941 */ /* 0x000fea0003800200 */
.L_x_126:
        /* <DEDUP_REMOVED lines=8> */
.L_x_129:
[----:B------:R-:W-:Y:S05]  /*2030*/  BSYNC.RECONVERGENT B0 ;  /* 0x0000000000007941 */ /* 0x000fea0003800200 */
.L_x_128:
        /* <DEDUP_REMOVED lines=8> */
.L_x_131:
[----:B------:R-:W-:Y:S05]  /*20c0*/  BSYNC.RECONVERGENT B0 ;  /* 0x0000000000007941 */ /* 0x000fea0003800200 */
.L_x_130:
        /* <DEDUP_REMOVED lines=8> */
.L_x_133:
[----:B------:R-:W-:Y:S05]  /*2150*/  BSYNC.RECONVERGENT B0 ;  /* 0x0000000000007941 */ /* 0x000fea0003800200 */
.L_x_132:
        /* <DEDUP_REMOVED lines=8> */
.L_x_135:
[----:B------:R-:W-:Y:S05]  /*21e0*/  BSYNC.RECONVERGENT B0 ;  /* 0x0000000000007941 */ /* 0x000fea0003800200 */
.L_x_134:
        /* <DEDUP_REMOVED lines=8> */
.L_x_137:
[----:B------:R-:W-:Y:S05]  /*2270*/  BSYNC.RECONVERGENT B0 ;  /* 0x0000000000007941 */ /* 0x000fea0003800200 */
.L_x_136:
        /* <DEDUP_REMOVED lines=8> */
.L_x_139:
[----:B------:R-:W-:Y:S05]  /*2300*/  BSYNC.RECONVERGENT B0 ;  /* 0x0000000000007941 */ /* 0x000fea0003800200 */
.L_x_138:
        /* <DEDUP_REMOVED lines=8> */
.L_x_141:
[----:B------:R-:W-:Y:S05]  /*2390*/  BSYNC.RECONVERGENT B0 ;  /* 0x0000000000007941 */ /* 0x000fea0003800200 */
.L_x_140:
        /* <DEDUP_REMOVED lines=8> */
.L_x_143:
[----:B------:R-:W-:Y:S05]  /*2420*/  BSYNC.RECONVERGENT B0 ;  /* 0x0000000000007941 */ /* 0x000fea0003800200 */
.L_x_142:
        /* <DEDUP_REMOVED lines=8> */
.L_x_145:
[----:B------:R-:W-:Y:S05]  /*24b0*/  BSYNC.RECONVERGENT B0 ;  /* 0x0000000000007941 */ /* 0x000fea0003800200 */
.L_x_144:
        /* <DEDUP_REMOVED lines=8> */
.L_x_147:
[----:B------:R-:W-:Y:S05]  /*2540*/  BSYNC.RECONVERGENT B0 ;  /* 0x0000000000007941 */ /* 0x000fea0003800200 */
.L_x_146:
[----:B------:R-:W-:Y:S06]  /*2550*/  BAR.SYNC.DEFER_BLOCKING 0x0 ;  /* 0x0000000000007b1d */ /* 0x000fec0000010000 */
[----:B------:R-:W-:Y:S05]  /*2560*/  @P1 EXIT ;  /* 0x000000000000194d */ /* 0x000fea0003800000 */
[----:B01234-:R-:W0:Y:S04]  /*2570*/  LDS R5, [R0] ;  /* 0x0000000000057984 */ /* 0x01fe280000000800 */
[----:B0-----:R-:W-:Y:S01]  /*2580*/  STG.E desc[UR6][R2.64], R5 ;  /* 0x0000000502007986 */ /* 0x001fe2000c101906 */
[----:B------:R-:W-:Y:S05]  /*2590*/  EXIT ;  /* 0x000000000000794d */ /* 0x000fea0003800000 */
.L_x_148:
        /* <DEDUP_REMOVED lines=14> */
.L_x_150:


//--------------------- .nv.shared.reserved.0     --------------------------
	.section	.nv.shared.reserved.0,"aw",@nobits
	.weak		__nv_reservedSMEM_offset_0_alias
	.size		__nv_reservedSMEM_offset_0_alias, 0, 64
	.other		__nv_reservedSMEM_offset_0_alias,@"STO_CUDA_RESERVED_SHARED STV_DEFAULT"
__nv_reservedSMEM_offset_0_alias:
	.zero		0
	.zero		64


//--------------------- .nv.shared._Z11sample_sortPii --------------------------
	.section	.nv.shared._Z11sample_sortPii,"aw",@nobits
	.sectionflags	@""
	.align	4
.nv.shared._Z11sample_sortPii:
	.zero		1280


//--------------------- .nv.constant0._Z12merge_chunksPiiiS_ --------------------------
	.section	.nv.constant0._Z12merge_chunksPiiiS_,"a",@progbits
	.sectionflags	@""
	.align	4
.nv.constant0._Z12merge_chunksPiiiS_:
	.zero		920


//--------------------- .nv.constant0._Z11sample_sortPii --------------------------
	.section	.nv.constant0._Z11sample_sortPii,"a",@progbits
	.sectionflags	@""
	.align	4
.nv.constant0._Z11sample_sortPii:
	.zero		908


//--------------------- SYMBOLS --------------------------

	.type		.nv.reservedSmem.offset0,@object
	.size		.nv.reservedSmem.offset0,0x4
	.type		.nv.reservedSmem.cap,@object
	.size		.nv.reservedSmem.cap,0x4
